	.target	sm_90a

	.elftype	@"ET_EXEC"


//--------------------- .note.nv.tkinfo           --------------------------
	.section	.note.nv.tkinfo,"",@"SHT_NOTE"
	.sectionflags	@"SHF_NOTE_NV_TKINFO"
	.tkinfo
        /*0018*/ 	.word	0x00000002
        /*0030*/ 	.string	""
        /*0030*/ 	.string	"ptxas"
        /*0030*/ 	.string	"Cuda compilation tools, release 13.0, V13.0.88"
        /*0030*/ 	.string	"Build cuda_13.0.r13.0/compiler.36424714_0"
        /*0030*/ 	.string	"-arch sm_90a -m 64 "



//--------------------- .note.nv.cuinfo           --------------------------
	.section	.note.nv.cuinfo,"",@"SHT_NOTE"
	.sectionflags	@"SHF_NOTE_NV_CUINFO"
        /*0018*/ 	.short	0x0002
        /*001a*/ 	.short	0x005a
        /*001c*/ 	.short	0x0082
	.zero		2


//--------------------- .nv.info                  --------------------------
	.section	.nv.info,"",@"SHT_CUDA_INFO"
	.align	4


	//----- nvinfo : EIATTR_REGCOUNT
	.align		4
        /*0000*/ 	.byte	0x04, 0x2f
        /*0002*/ 	.short	(.L_15 - .L_14)
	.align		4
.L_14:
        /*0004*/ 	.word	index@(_ZN7cutlass13device_kernelINS_4gemm6kernel13GemmUniversalIN4cute5tupleIJiiiiEEENS1_10collective13CollectiveMmaINS1_34MainloopSm90TmaGmmaWarpSpecializedILi9ENS5_IJNS4_1CILi1EEESB_SB_EEENS1_32KernelTmaWarpSpecializedPingpongEEENS5_IJNSA_ILi64EEENSA_ILi128EEESF_EEENS_10bfloat16_tENS5_IJlSB_lEEESI_SJ_NS4_8TiledMMAINS4_8MMA_AtomIJNS4_4SM904GMMA28MMA_64x128x16_F32BF16BF16_SSILNSN_5MajorE0ELSP_0ELNSN_7ScaleInE1ELSQ_1EEEEEENS4_6LayoutISC_NS5_IJNSA_ILi0EEESU_SU_EEEEENS5_IJNS4_10UnderscoreESX_SX_EEEEENS4_13SM90_TMA_LOADENS4_14ComposedLayoutINS4_7SwizzleILi3ELi4ELi3EEENS4_18smem_ptr_flag_bitsILi16EEENST_INS5_IJNSA_ILi8EEESF_EEENS5_IJSF_SB_EEEEEEEvNS4_8identityES10_S1A_vS1B_EENS_8epilogue10collective6detail29Sm90TmaWarpSpecializedAdapterINS1E_15DefaultEpilogueISI_SJ_SJ_NS1D_6thread17LinearCombinationISI_Li1EffLNS1I_9ScaleType4KindE0ELNS_15FloatRoundStyleE2ESI_EENS1_15EpilogueDefaultEEEEEvvEEEEvNT_6ParamsE)
        /*0008*/ 	.word	0x000000a8


	//----- nvinfo : EIATTR_FRAME_SIZE
	.align		4
.L_15:
        /*000c*/ 	.byte	0x04, 0x11
        /*000e*/ 	.short	(.L_17 - .L_16)
	.align		4
.L_16:
        /*0010*/ 	.word	index@(_ZN7cutlass13device_kernelINS_4gemm6kernel13GemmUniversalIN4cute5tupleIJiiiiEEENS1_10collective13CollectiveMmaINS1_34MainloopSm90TmaGmmaWarpSpecializedILi9ENS5_IJNS4_1CILi1EEESB_SB_EEENS1_32KernelTmaWarpSpecializedPingpongEEENS5_IJNSA_ILi64EEENSA_ILi128EEESF_EEENS_10bfloat16_tENS5_IJlSB_lEEESI_SJ_NS4_8TiledMMAINS4_8MMA_AtomIJNS4_4SM904GMMA28MMA_64x128x16_F32BF16BF16_SSILNSN_5MajorE0ELSP_0ELNSN_7ScaleInE1ELSQ_1EEEEEENS4_6LayoutISC_NS5_IJNSA_ILi0EEESU_SU_EEEEENS5_IJNS4_10UnderscoreESX_SX_EEEEENS4_13SM90_TMA_LOADENS4_14ComposedLayoutINS4_7SwizzleILi3ELi4ELi3EEENS4_18smem_ptr_flag_bitsILi16EEENST_INS5_IJNSA_ILi8EEESF_EEENS5_IJSF_SB_EEEEEEEvNS4_8identityES10_S1A_vS1B_EENS_8epilogue10collective6detail29Sm90TmaWarpSpecializedAdapterINS1E_15DefaultEpilogueISI_SJ_SJ_NS1D_6thread17LinearCombinationISI_Li1EffLNS1I_9ScaleType4KindE0ELNS_15FloatRoundStyleE2ESI_EENS1_15EpilogueDefaultEEEEEvvEEEEvNT_6ParamsE)
        /*0014*/ 	.word	0x00000008


	//----- nvinfo : EIATTR_MIN_STACK_SIZE
	.align		4
.L_17:
        /*0018*/ 	.byte	0x04, 0x12
        /*001a*/ 	.short	(.L_19 - .L_18)
	.align		4
.L_18:
        /*001c*/ 	.word	index@(_ZN7cutlass13device_kernelINS_4gemm6kernel13GemmUniversalIN4cute5tupleIJiiiiEEENS1_10collective13CollectiveMmaINS1_34MainloopSm90TmaGmmaWarpSpecializedILi9ENS5_IJNS4_1CILi1EEESB_SB_EEENS1_32KernelTmaWarpSpecializedPingpongEEENS5_IJNSA_ILi64EEENSA_ILi128EEESF_EEENS_10bfloat16_tENS5_IJlSB_lEEESI_SJ_NS4_8TiledMMAINS4_8MMA_AtomIJNS4_4SM904GMMA28MMA_64x128x16_F32BF16BF16_SSILNSN_5MajorE0ELSP_0ELNSN_7ScaleInE1ELSQ_1EEEEEENS4_6LayoutISC_NS5_IJNSA_ILi0EEESU_SU_EEEEENS5_IJNS4_10UnderscoreESX_SX_EEEEENS4_13SM90_TMA_LOADENS4_14ComposedLayoutINS4_7SwizzleILi3ELi4ELi3EEENS4_18smem_ptr_flag_bitsILi16EEENST_INS5_IJNSA_ILi8EEESF_EEENS5_IJSF_SB_EEEEEEEvNS4_8identityES10_S1A_vS1B_EENS_8epilogue10collective6detail29Sm90TmaWarpSpecializedAdapterINS1E_15DefaultEpilogueISI_SJ_SJ_NS1D_6thread17LinearCombinationISI_Li1EffLNS1I_9ScaleType4KindE0ELNS_15FloatRoundStyleE2ESI_EENS1_15EpilogueDefaultEEEEEvvEEEEvNT_6ParamsE)
        /*0020*/ 	.word	0x00000008
.L_19:


//--------------------- .nv.compat                --------------------------
	.section	.nv.compat,"",@"SHT_CUDA_COMPAT_INFO"
	.align	4
        /*0000*/ 	.byte	0x02, 0x09, 0x01, 0x00, 0x02, 0x02, 0x04, 0x00, 0x02, 0x05, 0x05, 0x00, 0x03, 0x07, 0x01, 0x01
        /*0010*/ 	.byte	0x02, 0x03, 0x01, 0x00, 0x02, 0x06, 0x01, 0x00, 0x04, 0x0b, 0x08, 0x00, 0x00, 0x00, 0x00, 0x00
        /*0020*/ 	.byte	0x00, 0x00, 0x00, 0x00


//--------------------- .nv.info._ZN7cutlass13device_kernelINS_4gemm6kernel13GemmUniversalIN4cute5tupleIJiiiiEEENS1_10collective13CollectiveMmaINS1_34MainloopSm90TmaGmmaWarpSpecializedILi9ENS5_IJNS4_1CILi1EEESB_SB_EEENS1_32KernelTmaWarpSpecializedPingpongEEENS5_IJNSA_ILi64EEENSA_ILi128EEESF_EEENS_10bfloat16_tENS5_IJlSB_lEEESI_SJ_NS4_8TiledMMAINS4_8MMA_AtomIJNS4_4SM904GMMA28MMA_64x128x16_F32BF16BF16_SSILNSN_5MajorE0ELSP_0ELNSN_7ScaleInE1ELSQ_1EEEEEENS4_6LayoutISC_NS5_IJNSA_ILi0EEESU_SU_EEEEENS5_IJNS4_10UnderscoreESX_SX_EEEEENS4_13SM90_TMA_LOADENS4_14ComposedLayoutINS4_7SwizzleILi3ELi4ELi3EEENS4_18smem_ptr_flag_bitsILi16EEENST_INS5_IJNSA_ILi8EEESF_EEENS5_IJSF_SB_EEEEEEEvNS4_8identityES10_S1A_vS1B_EENS_8epilogue10collective6detail29Sm90TmaWarpSpecializedAdapterINS1E_15DefaultEpilogueISI_SJ_SJ_NS1D_6thread17LinearCombinationISI_Li1EffLNS1I_9ScaleType4KindE0ELNS_15FloatRoundStyleE2ESI_EENS1_15EpilogueDefaultEEEEEvvEEEEvNT_6ParamsE --------------------------
	.section	.nv.info._ZN7cutlass13device_kernelINS_4gemm6kernel13GemmUniversalIN4cute5tupleIJiiiiEEENS1_10collective13CollectiveMmaINS1_34MainloopSm90TmaGmmaWarpSpecializedILi9ENS5_IJNS4_1CILi1EEESB_SB_EEENS1_32KernelTmaWarpSpecializedPingpongEEENS5_IJNSA_ILi64EEENSA_ILi128EEESF_EEENS_10bfloat16_tENS5_IJlSB_lEEESI_SJ_NS4_8TiledMMAINS4_8MMA_AtomIJNS4_4SM904GMMA28MMA_64x128x16_F32BF16BF16_SSILNSN_5MajorE0ELSP_0ELNSN_7ScaleInE1ELSQ_1EEEEEENS4_6LayoutISC_NS5_IJNSA_ILi0EEESU_SU_EEEEENS5_IJNS4_10UnderscoreESX_SX_EEEEENS4_13SM90_TMA_LOADENS4_14ComposedLayoutINS4_7SwizzleILi3ELi4ELi3EEENS4_18smem_ptr_flag_bitsILi16EEENST_INS5_IJNSA_ILi8EEESF_EEENS5_IJSF_SB_EEEEEEEvNS4_8identityES10_S1A_vS1B_EENS_8epilogue10collective6detail29Sm90TmaWarpSpecializedAdapterINS1E_15DefaultEpilogueISI_SJ_SJ_NS1D_6thread17LinearCombinationISI_Li1EffLNS1I_9ScaleType4KindE0ELNS_15FloatRoundStyleE2ESI_EENS1_15EpilogueDefaultEEEEEvvEEEEvNT_6ParamsE,"",@"SHT_CUDA_INFO"
	.sectionflags	@""
	.align	4


	//----- nvinfo : EIATTR_CUDA_API_VERSION
	.align		4
        /*0000*/ 	.byte	0x04, 0x37
        /*0002*/ 	.short	(.L_21 - .L_20)
.L_20:
        /*0004*/ 	.word	0x00000082


	//----- nvinfo : EIATTR_KPARAM_INFO
	.align		4
.L_21:
        /*0008*/ 	.byte	0x04, 0x17
        /*000a*/ 	.short	(.L_23 - .L_22)
.L_22:
        /*000c*/ 	.word	0x00000000
        /*0010*/ 	.short	0x0000
        /*0012*/ 	.short	0x0070
        /*0014*/ 	.byte	0x00, 0xf0, 0x01, 0x10


	//----- nvinfo : EIATTR_SPARSE_MMA_MASK
	.align		4
.L_23:
        /*0018*/ 	.byte	0x03, 0x50
        /*001a*/ 	.short	0x0000


	//----- nvinfo : EIATTR_MAXREG_COUNT
	.align		4
        /*001c*/ 	.byte	0x03, 0x1b
        /*001e*/ 	.short	0x00a8


	//----- nvinfo : EIATTR_NUM_BARRIERS
	.align		4
        /*0020*/ 	.byte	0x02, 0x4c
        /*0022*/ 	.byte	0x01
	.zero		1


	//----- nvinfo : EIATTR_EXTERNS
	.align		4
        /*0024*/ 	.byte	0x04, 0x0f
        /*0026*/ 	.short	(.L_25 - .L_24)


	//   ....[0]....
	.align		4
.L_24:
        /*0028*/ 	.word	index@(__assertfail)


	//----- nvinfo : EIATTR_ANNOTATIONS
	.align		4
.L_25:
        /*002c*/ 	.byte	0x04, 0x55
        /*002e*/ 	.short	(.L_27 - .L_26)


	//   ....[0]....
.L_26:
        /*0030*/ 	.word	0x00000001
        /*0034*/ 	.byte	0xa0, 0x0b, 0x00, 0x00, 0x01, 0x00, 0x00, 0x00, 0xc0, 0x12, 0x00, 0x00, 0x01, 0x00, 0x00, 0x00
        /*0044*/ 	.byte	0x90, 0x61, 0x00, 0x00, 0x01, 0x00, 0x00, 0x00, 0x50, 0x6d, 0x00, 0x00


	//----- nvinfo : EIATTR_MERCURY_ISA_VERSION
	.align		4
.L_27:
        /*0050*/ 	.byte	0x03, 0x5f
        /*0052*/ 	.short	0x0101


	//----- nvinfo : EIATTR_INT_WARP_WIDE_INSTR_OFFSETS
	.align		4
        /*0054*/ 	.byte	0x04, 0x31
        /*0056*/ 	.short	(.L_29 - .L_28)


	//   ....[0]....
.L_28:
        /*0058*/ 	.word	0x000004c0


	//   ....[1]....
        /*005c*/ 	.word	0x000004e0


	//   ....[2]....
        /*0060*/ 	.word	0x00000560


	//   ....[3]....
        /*0064*/ 	.word	0x00000570


	//   ....[4]....
        /*0068*/ 	.word	0x00000580


	//   ....[5]....
        /*006c*/ 	.word	0x000005a0


	//   ....[6]....
        /*0070*/ 	.word	0x00000630


	//   ....[7]....
        /*0074*/ 	.word	0x00000650


	//----- nvinfo : EIATTR_COOP_GROUP_MASK_REGIDS
	.align		4
.L_29:
        /*0078*/ 	.byte	0x04, 0x29
        /*007a*/ 	.short	(.L_31 - .L_30)


	//   ....[0]....
.L_30:
        /*007c*/ 	.word	0xffffffff


	//   ....[1]....
        /*0080*/ 	.word	0xffffffff


	//   ....[2]....
        /*0084*/ 	.word	0xffffffff


	//   ....[3]....
        /*0088*/ 	.word	0xffffffff


	//   ....[4]....
        /*008c*/ 	.word	0xffffffff


	//   ....[5]....
        /*0090*/ 	.word	0xffffffff


	//----- nvinfo : EIATTR_COOP_GROUP_INSTR_OFFSETS
	.align		4
.L_31:
        /*0094*/ 	.byte	0x04, 0x28
        /*0096*/ 	.short	(.L_33 - .L_32)


	//   ....[0]....
.L_32:
        /*0098*/ 	.word	0x00000070


	//   ....[1]....
        /*009c*/ 	.word	0x00000080


	//   ....[2]....
        /*00a0*/ 	.word	0x00000140


	//   ....[3]....
        /*00a4*/ 	.word	0x000003a0


	//   ....[4]....
        /*00a8*/ 	.word	0x000003e0


	//   ....[5]....
        /*00ac*/ 	.word	0x00000420


	//----- nvinfo : EIATTR_REG_RECONFIG
	.align		4
.L_33:
        /*00b0*/ 	.byte	0x01, 0x54
	.zero		2


	//----- nvinfo : EIATTR_SYSCALL_OFFSETS
	.align		4
        /*00b4*/ 	.byte	0x04, 0x46
        /*00b6*/ 	.short	(.L_35 - .L_34)


	//   ....[0]....
.L_34:
        /*00b8*/ 	.word	0x00001740


	//----- nvinfo : EIATTR_MBARRIER_INSTR_OFFSETS
	.align		4
.L_35:
        /*00bc*/ 	.byte	0x04, 0x39
        /*00be*/ 	.short	(.L_37 - .L_36)


	//   ....[0]....
.L_36:
        /*00c0*/ 	.word	0x00000260
        /*00c4*/ 	.word	0x000000ff
        /*00c8*/ 	.word	0x00000000
        /*00cc*/ 	.short	0x0100
        /*00ce*/ 	.byte	0x08
	.zero		1


	//   ....[1]....
        /*00d0*/ 	.word	0x00000270
        /*00d4*/ 	.word	0x000000ff
        /*00d8*/ 	.word	0x00000048
        /*00dc*/ 	.short	0x0100
        /*00de*/ 	.byte	0x08
	.zero		1


	//   ....[2]....
        /*00e0*/ 	.word	0x00000280
        /*00e4*/ 	.word	0x000000ff
        /*00e8*/ 	.word	0x00000008
        /*00ec*/ 	.short	0x0100
        /*00ee*/ 	.byte	0x08
	.zero		1


	//   ....[3]....
        /*00f0*/ 	.word	0x00000290
        /*00f4*/ 	.word	0x000000ff
        /*00f8*/ 	.word	0x00000050
        /*00fc*/ 	.short	0x0100
        /*00fe*/ 	.byte	0x08
	.zero		1


	//   ....[4]....
        /*0100*/ 	.word	0x000002a0
        /*0104*/ 	.word	0x000000ff
        /*0108*/ 	.word	0x00000010
        /*010c*/ 	.short	0x0100
        /*010e*/ 	.byte	0x08
	.zero		1


	//   ....[5]....
        /*0110*/ 	.word	0x000002b0
        /*0114*/ 	.word	0x000000ff
        /*0118*/ 	.word	0x00000058
        /*011c*/ 	.short	0x0100
        /*011e*/ 	.byte	0x08
	.zero		1


	//   ....[6]....
        /*0120*/ 	.word	0x000002c0
        /*0124*/ 	.word	0x000000ff
        /*0128*/ 	.word	0x00000018
        /*012c*/ 	.short	0x0100
        /*012e*/ 	.byte	0x08
	.zero		1


	//   ....[7]....
        /*0130*/ 	.word	0x000002d0
        /*0134*/ 	.word	0x000000ff
        /*0138*/ 	.word	0x00000060
        /*013c*/ 	.short	0x0100
        /*013e*/ 	.byte	0x08
	.zero		1


	//   ....[8]....
        /*0140*/ 	.word	0x000002e0
        /*0144*/ 	.word	0x000000ff
        /*0148*/ 	.word	0x00000020
        /*014c*/ 	.short	0x0100
        /*014e*/ 	.byte	0x08
	.zero		1


	//   ....[9]....
        /*0150*/ 	.word	0x000002f0
        /*0154*/ 	.word	0x000000ff
        /*0158*/ 	.word	0x00000068
        /*015c*/ 	.short	0x0100
        /*015e*/ 	.byte	0x08
	.zero		1


	//   ....[10]....
        /*0160*/ 	.word	0x00000300
        /*0164*/ 	.word	0x000000ff
        /*0168*/ 	.word	0x00000028
        /*016c*/ 	.short	0x0100
        /*016e*/ 	.byte	0x08
	.zero		1


	//   ....[11]....
        /*0170*/ 	.word	0x00000310
        /*0174*/ 	.word	0x000000ff
        /*0178*/ 	.word	0x00000070
        /*017c*/ 	.short	0x0100
        /*017e*/ 	.byte	0x08
	.zero		1


	//   ....[12]....
        /*0180*/ 	.word	0x00000320
        /*0184*/ 	.word	0x000000ff
        /*0188*/ 	.word	0x00000030
        /*018c*/ 	.short	0x0100
        /*018e*/ 	.byte	0x08
	.zero		1


	//   ....[13]....
        /*0190*/ 	.word	0x00000330
        /*0194*/ 	.word	0x000000ff
        /*0198*/ 	.word	0x00000078
        /*019c*/ 	.short	0x0100
        /*019e*/ 	.byte	0x08
	.zero		1


	//   ....[14]....
        /*01a0*/ 	.word	0x00000340
        /*01a4*/ 	.word	0x000000ff
        /*01a8*/ 	.word	0x00000038
        /*01ac*/ 	.short	0x0100
        /*01ae*/ 	.byte	0x08
	.zero		1


	//   ....[15]....
        /*01b0*/ 	.word	0x00000350
        /*01b4*/ 	.word	0x000000ff
        /*01b8*/ 	.word	0x00000080
        /*01bc*/ 	.short	0x0100
        /*01be*/ 	.byte	0x08
	.zero		1


	//   ....[16]....
        /*01c0*/ 	.word	0x00000360
        /*01c4*/ 	.word	0x000000ff
        /*01c8*/ 	.word	0x00000040
        /*01cc*/ 	.short	0x0100
        /*01ce*/ 	.byte	0x08
	.zero		1


	//   ....[17]....
        /*01d0*/ 	.word	0x00000370
        /*01d4*/ 	.word	0x000000ff
        /*01d8*/ 	.word	0x00000088
        /*01dc*/ 	.short	0x0100
        /*01de*/ 	.byte	0x08
	.zero		1


	//   ....[18]....
        /*01e0*/ 	.word	0x00000690
        /*01e4*/ 	.word	0x000000ff
        /*01e8*/ 	.word	0x000000c0
        /*01ec*/ 	.short	0x0100
        /*01ee*/ 	.byte	0x08
	.zero		1


	//   ....[19]....
        /*01f0*/ 	.word	0x00000700
        /*01f4*/ 	.word	0x000000ff
        /*01f8*/ 	.word	0x000000c8
        /*01fc*/ 	.short	0x0100
        /*01fe*/ 	.byte	0x08
	.zero		1


	//   ....[20]....
        /*0200*/ 	.word	0x00000720
        /*0204*/ 	.word	0x000000ff
        /*0208*/ 	.word	0x000000a0
        /*020c*/ 	.short	0x0100
        /*020e*/ 	.byte	0x09
	.zero		1


	//   ....[21]....
        /*0210*/ 	.word	0x00000730
        /*0214*/ 	.word	0x000000ff
        /*0218*/ 	.word	0x000000a8
        /*021c*/ 	.short	0x0100
        /*021e*/ 	.byte	0x09
	.zero		1


	//   ....[22]....
        /*0220*/ 	.word	0x00000740
        /*0224*/ 	.word	0x000000ff
        /*0228*/ 	.word	0x000000b0
        /*022c*/ 	.short	0x0100
        /*022e*/ 	.byte	0x09
	.zero		1


	//   ....[23]....
        /*0230*/ 	.word	0x00000750
        /*0234*/ 	.word	0x000000ff
        /*0238*/ 	.word	0x000000b8
        /*023c*/ 	.short	0x0100
        /*023e*/ 	.byte	0x09
	.zero		1


	//   ....[24]....
        /*0240*/ 	.word	0x00001600
        /*0244*/ 	.word	0x000000ff
        /*0248*/ 	.word	0xfffffff8
        /*024c*/ 	.short	0x010a
        /*024e*/ 	.byte	0x2b
	.zero		1


	//   ....[25]....
        /*0250*/ 	.word	0x000017c0
        /*0254*/ 	.word	0x00000003
        /*0258*/ 	.word	0x00000000
        /*025c*/ 	.short	0x010a
        /*025e*/ 	.byte	0x3f
	.zero		1


	//   ....[26]....
        /*0260*/ 	.word	0x00001820
        /*0264*/ 	.word	0x00000003
        /*0268*/ 	.word	0x00000000
        /*026c*/ 	.short	0x010a
        /*026e*/ 	.byte	0x3f
	.zero		1


	//   ....[27]....
        /*0270*/ 	.word	0x00001b80
        /*0274*/ 	.word	0x000000ff
        /*0278*/ 	.word	0x00000000
        /*027c*/ 	.short	0x010a
        /*027e*/ 	.byte	0x04
	.zero		1


	//   ....[28]....
        /*0280*/ 	.word	0x00001bc0
        /*0284*/ 	.word	0x000000ff
        /*0288*/ 	.word	0x00000000
        /*028c*/ 	.short	0x010a
        /*028e*/ 	.byte	0x04
	.zero		1


	//   ....[29]....
        /*0290*/ 	.word	0x00001e20
        /*0294*/ 	.word	0x000000ff
        /*0298*/ 	.word	0x00000000
        /*029c*/ 	.short	0x0101
        /*029e*/ 	.byte	0x04
	.zero		1


	//   ....[30]....
        /*02a0*/ 	.word	0x00001f20
        /*02a4*/ 	.word	0x00000003
        /*02a8*/ 	.word	0x00000000
        /*02ac*/ 	.short	0x0101
        /*02ae*/ 	.byte	0x2e
	.zero		1


	//   ....[31]....
        /*02b0*/ 	.word	0x00001ff0
        /*02b4*/ 	.word	0x000000ff
        /*02b8*/ 	.word	0x00000000
        /*02bc*/ 	.short	0x0101
        /*02be*/ 	.byte	0x06
	.zero		1


	//   ....[32]....
        /*02c0*/ 	.word	0x00002060
        /*02c4*/ 	.word	0x000000ff
        /*02c8*/ 	.word	0x00000008
        /*02cc*/ 	.short	0x010a
        /*02ce*/ 	.byte	0x2b
	.zero		1


	//   ....[33]....
        /*02d0*/ 	.word	0x000061d0
        /*02d4*/ 	.word	0x00000000
        /*02d8*/ 	.word	0x00000000
        /*02dc*/ 	.short	0x0101
        /*02de*/ 	.byte	0x2e
	.zero		1


	//   ....[34]....
        /*02e0*/ 	.word	0x00006ac0
        /*02e4*/ 	.word	0x0000000b
        /*02e8*/ 	.word	0x00000048
        /*02ec*/ 	.short	0x010a
        /*02ee*/ 	.byte	0x3f
	.zero		1


	//   ....[35]....
        /*02f0*/ 	.word	0x00006e80
        /*02f4*/ 	.word	0x00000006
        /*02f8*/ 	.word	0x000000c8
        /*02fc*/ 	.short	0x0101
        /*02fe*/ 	.byte	0x3f
	.zero		1


	//   ....[36]....
        /*0300*/ 	.word	0x000075a0
        /*0304*/ 	.word	0x00000007
        /*0308*/ 	.word	0x00000000
        /*030c*/ 	.short	0x010a
        /*030e*/ 	.byte	0x3f
	.zero		1


	//   ....[37]....
        /*0310*/ 	.word	0x00007620
        /*0314*/ 	.word	0x00000006
        /*0318*/ 	.word	0x00000000
        /*031c*/ 	.short	0x010a
        /*031e*/ 	.byte	0x3f
	.zero		1


	//   ....[38]....
        /*0320*/ 	.word	0x000076b0
        /*0324*/ 	.word	0x00000007
        /*0328*/ 	.word	0x00000000
        /*032c*/ 	.short	0x010a
        /*032e*/ 	.byte	0x3f
	.zero		1


	//   ....[39]....
        /*0330*/ 	.word	0x00007740
        /*0334*/ 	.word	0x00000006
        /*0338*/ 	.word	0x00000000
        /*033c*/ 	.short	0x010a
        /*033e*/ 	.byte	0x3f
	.zero		1


	//   ....[40]....
        /*0340*/ 	.word	0x000077d0
        /*0344*/ 	.word	0x00000007
        /*0348*/ 	.word	0x00000000
        /*034c*/ 	.short	0x010a
        /*034e*/ 	.byte	0x3f
	.zero		1


	//   ....[41]....
        /*0350*/ 	.word	0x00007860
        /*0354*/ 	.word	0x00000006
        /*0358*/ 	.word	0x00000000
        /*035c*/ 	.short	0x010a
        /*035e*/ 	.byte	0x3f
	.zero		1


	//   ....[42]....
        /*0360*/ 	.word	0x000078f0
        /*0364*/ 	.word	0x00000007
        /*0368*/ 	.word	0x00000000
        /*036c*/ 	.short	0x010a
        /*036e*/ 	.byte	0x3f
	.zero		1


	//   ....[43]....
        /*0370*/ 	.word	0x00007980
        /*0374*/ 	.word	0x00000006
        /*0378*/ 	.word	0x00000000
        /*037c*/ 	.short	0x010a
        /*037e*/ 	.byte	0x3f
	.zero		1


	//   ....[44]....
        /*0380*/ 	.word	0x00007a10
        /*0384*/ 	.word	0x00000005
        /*0388*/ 	.word	0x00000000
        /*038c*/ 	.short	0x010a
        /*038e*/ 	.byte	0x3f
	.zero		1


	//   ....[45]....
        /*0390*/ 	.word	0x00007a80
        /*0394*/ 	.word	0x00000003
        /*0398*/ 	.word	0xfffffff8
        /*039c*/ 	.short	0x010a
        /*039e*/ 	.byte	0x3f
	.zero		1


	//   ....[46]....
        /*03a0*/ 	.word	0x00007ad0
        /*03a4*/ 	.word	0x00000003
        /*03a8*/ 	.word	0x00000000
        /*03ac*/ 	.short	0x010a
        /*03ae*/ 	.byte	0x3f
	.zero		1


	//   ....[47]....
        /*03b0*/ 	.word	0x00007b30
        /*03b4*/ 	.word	0x00000004
        /*03b8*/ 	.word	0x00000000
        /*03bc*/ 	.short	0x010a
        /*03be*/ 	.byte	0x3f
	.zero		1


	//   ....[48]....
        /*03c0*/ 	.word	0x00007b90
        /*03c4*/ 	.word	0x00000003
        /*03c8*/ 	.word	0x00000008
        /*03cc*/ 	.short	0x010a
        /*03ce*/ 	.byte	0x3f
	.zero		1


	//   ....[49]....
        /*03d0*/ 	.word	0x00007c60
        /*03d4*/ 	.word	0x0000000b
        /*03d8*/ 	.word	0x00000048
        /*03dc*/ 	.short	0x010a
        /*03de*/ 	.byte	0x3f
	.zero		1


	//   ....[50]....
        /*03e0*/ 	.word	0x00007d30
        /*03e4*/ 	.word	0x00000007
        /*03e8*/ 	.word	0x00000000
        /*03ec*/ 	.short	0x010a
        /*03ee*/ 	.byte	0x3f
	.zero		1


	//   ....[51]....
        /*03f0*/ 	.word	0x00007d80
        /*03f4*/ 	.word	0x00000006
        /*03f8*/ 	.word	0x00000000
        /*03fc*/ 	.short	0x010a
        /*03fe*/ 	.byte	0x3f
	.zero		1


	//   ....[52]....
        /*0400*/ 	.word	0x00007dd0
        /*0404*/ 	.word	0x00000007
        /*0408*/ 	.word	0x00000000
        /*040c*/ 	.short	0x010a
        /*040e*/ 	.byte	0x3f
	.zero		1


	//   ....[53]....
        /*0410*/ 	.word	0x00007e20
        /*0414*/ 	.word	0x00000006
        /*0418*/ 	.word	0x00000000
        /*041c*/ 	.short	0x010a
        /*041e*/ 	.byte	0x3f
	.zero		1


	//   ....[54]....
        /*0420*/ 	.word	0x00007e70
        /*0424*/ 	.word	0x00000007
        /*0428*/ 	.word	0x00000000
        /*042c*/ 	.short	0x010a
        /*042e*/ 	.byte	0x3f
	.zero		1


	//   ....[55]....
        /*0430*/ 	.word	0x00007ec0
        /*0434*/ 	.word	0x00000006
        /*0438*/ 	.word	0x00000000
        /*043c*/ 	.short	0x010a
        /*043e*/ 	.byte	0x3f
	.zero		1


	//   ....[56]....
        /*0440*/ 	.word	0x00007f10
        /*0444*/ 	.word	0x00000007
        /*0448*/ 	.word	0x00000000
        /*044c*/ 	.short	0x010a
        /*044e*/ 	.byte	0x3f
	.zero		1


	//   ....[57]....
        /*0450*/ 	.word	0x00007f60
        /*0454*/ 	.word	0x00000006
        /*0458*/ 	.word	0x00000000
        /*045c*/ 	.short	0x010a
        /*045e*/ 	.byte	0x3f
	.zero		1


	//----- nvinfo : EIATTR_NUM_MBARRIERS
	.align		4
.L_37:
        /*0460*/ 	.byte	0x03, 0x38
        /*0462*/ 	.short	0x0018


	//----- nvinfo : EIATTR_EXIT_INSTR_OFFSETS
	.align		4
        /*0464*/ 	.byte	0x04, 0x1c
        /*0466*/ 	.short	(.L_39 - .L_38)


	//   ....[0]....
.L_38:
        /*0468*/ 	.word	0x00001250


	//   ....[1]....
        /*046c*/ 	.word	0x000012b0


	//   ....[2]....
        /*0470*/ 	.word	0x000067f0


	//   ....[3]....
        /*0474*/ 	.word	0x00006820


	//   ....[4]....
        /*0478*/ 	.word	0x00007a60


	//----- nvinfo : EIATTR_MAX_THREADS
	.align		4
.L_39:
        /*047c*/ 	.byte	0x04, 0x05
        /*047e*/ 	.short	(.L_41 - .L_40)
.L_40:
        /*0480*/ 	.word	0x00000180
        /*0484*/ 	.word	0x00000001
        /*0488*/ 	.word	0x00000001


	//----- nvinfo : EIATTR_CRS_STACK_SIZE
	.align		4
.L_41:
        /*048c*/ 	.byte	0x04, 0x1e
        /*048e*/ 	.short	(.L_43 - .L_42)
.L_42:
        /*0490*/ 	.word	0x00000000


	//----- nvinfo : EIATTR_CBANK_PARAM_SIZE
	.align		4
.L_43:
        /*0494*/ 	.byte	0x03, 0x19
        /*0496*/ 	.short	0x0470


	//----- nvinfo : EIATTR_PARAM_CBANK
	.align		4
        /*0498*/ 	.byte	0x04, 0x0a
        /*049a*/ 	.short	(.L_45 - .L_44)
	.align		4
.L_44:
        /*049c*/ 	.word	index@(.nv.constant0._ZN7cutlass13device_kernelINS_4gemm6kernel13GemmUniversalIN4cute5tupleIJiiiiEEENS1_10collective13CollectiveMmaINS1_34MainloopSm90TmaGmmaWarpSpecializedILi9ENS5_IJNS4_1CILi1EEESB_SB_EEENS1_32KernelTmaWarpSpecializedPingpongEEENS5_IJNSA_ILi64EEENSA_ILi128EEESF_EEENS_10bfloat16_tENS5_IJlSB_lEEESI_SJ_NS4_8TiledMMAINS4_8MMA_AtomIJNS4_4SM904GMMA28MMA_64x128x16_F32BF16BF16_SSILNSN_5MajorE0ELSP_0ELNSN_7ScaleInE1ELSQ_1EEEEEENS4_6LayoutISC_NS5_IJNSA_ILi0EEESU_SU_EEEEENS5_IJNS4_10UnderscoreESX_SX_EEEEENS4_13SM90_TMA_LOADENS4_14ComposedLayoutINS4_7SwizzleILi3ELi4ELi3EEENS4_18smem_ptr_flag_bitsILi16EEENST_INS5_IJNSA_ILi8EEESF_EEENS5_IJSF_SB_EEEEEEEvNS4_8identityES10_S1A_vS1B_EENS_8epilogue10collective6detail29Sm90TmaWarpSpecializedAdapterINS1E_15DefaultEpilogueISI_SJ_SJ_NS1D_6thread17LinearCombinationISI_Li1EffLNS1I_9ScaleType4KindE0ELNS_15FloatRoundStyleE2ESI_EENS1_15EpilogueDefaultEEEEEvvEEEEvNT_6ParamsE)
        /*04a0*/ 	.short	0x0210
        /*04a2*/ 	.short	0x0470


	//----- nvinfo : EIATTR_SW_WAR
	.align		4
.L_45:
        /*04a4*/ 	.byte	0x04, 0x36
        /*04a6*/ 	.short	(.L_47 - .L_46)
.L_46:
        /*04a8*/ 	.word	0x00000008
.L_47:


//--------------------- .nv.callgraph             --------------------------
	.section	.nv.callgraph,"",@"SHT_CUDA_CALLGRAPH"
	.align	4
	.sectionentsize	8
	.align		4
        /*0000*/ 	.word	0x00000000
	.align		4
        /*0004*/ 	.word	0xffffffff
	.align		4
        /*0008*/ 	.word	index@(_ZN7cutlass13device_kernelINS_4gemm6kernel13GemmUniversalIN4cute5tupleIJiiiiEEENS1_10collective13CollectiveMmaINS1_34MainloopSm90TmaGmmaWarpSpecializedILi9ENS5_IJNS4_1CILi1EEESB_SB_EEENS1_32KernelTmaWarpSpecializedPingpongEEENS5_IJNSA_ILi64EEENSA_ILi128EEESF_EEENS_10bfloat16_tENS5_IJlSB_lEEESI_SJ_NS4_8TiledMMAINS4_8MMA_AtomIJNS4_4SM904GMMA28MMA_64x128x16_F32BF16BF16_SSILNSN_5MajorE0ELSP_0ELNSN_7ScaleInE1ELSQ_1EEEEEENS4_6LayoutISC_NS5_IJNSA_ILi0EEESU_SU_EEEEENS5_IJNS4_10UnderscoreESX_SX_EEEEENS4_13SM90_TMA_LOADENS4_14ComposedLayoutINS4_7SwizzleILi3ELi4ELi3EEENS4_18smem_ptr_flag_bitsILi16EEENST_INS5_IJNSA_ILi8EEESF_EEENS5_IJSF_SB_EEEEEEEvNS4_8identityES10_S1A_vS1B_EENS_8epilogue10collective6detail29Sm90TmaWarpSpecializedAdapterINS1E_15DefaultEpilogueISI_SJ_SJ_NS1D_6thread17LinearCombinationISI_Li1EffLNS1I_9ScaleType4KindE0ELNS_15FloatRoundStyleE2ESI_EENS1_15EpilogueDefaultEEEEEvvEEEEvNT_6ParamsE)
	.align		4
        /*000c*/ 	.word	index@(__assertfail)
	.align		4
        /*0010*/ 	.word	0x00000000
	.align		4
        /*0014*/ 	.word	0xfffffffe
	.align		4
        /*0018*/ 	.word	0x00000000
	.align		4
        /*001c*/ 	.word	0xfffffffd
	.align		4
        /*0020*/ 	.word	0x00000000
	.align		4
        /*0024*/ 	.word	0xfffffffc


//--------------------- .nv.constant4             --------------------------
	.section	.nv.constant4,"a",@progbits
	.align	8
	.align		8
.nv.constant4:
        /*0000*/ 	.dword	__assertfail
	.align		8
        /*0008*/ 	.dword	__unnamed_1
	.align		8
        /*0010*/ 	.dword	_ZN39_INTERNAL_3391351e_4_k_cu_108066a5_27964cuda3std3__45__cpo5beginE
	.align		8
        /*0018*/ 	.dword	_ZN39_INTERNAL_3391351e_4_k_cu_108066a5_27964cuda3std3__45__cpo3endE
	.align		8
        /*0020*/ 	.dword	_ZN39_INTERNAL_3391351e_4_k_cu_108066a5_27964cuda3std3__45__cpo6cbeginE
	.align		8
        /*0028*/ 	.dword	_ZN39_INTERNAL_3391351e_4_k_cu_108066a5_27964cuda3std3__45__cpo4cendE
	.align		8
        /*0030*/ 	.dword	_ZN39_INTERNAL_3391351e_4_k_cu_108066a5_27964cuda3std3__441_GLOBAL__N__3391351e_4_k_cu_108066a5_27966ignoreE
	.align		8
        /*0038*/ 	.dword	_ZN39_INTERNAL_3391351e_4_k_cu_108066a5_27964cuda3std3__419piecewise_constructE
	.align		8
        /*0040*/ 	.dword	_ZN39_INTERNAL_3391351e_4_k_cu_108066a5_27964cuda3std3__48in_placeE
	.align		8
        /*0048*/ 	.dword	_ZN39_INTERNAL_3391351e_4_k_cu_108066a5_27964cuda3std6ranges3__45__cpo4swapE
	.align		8
        /*0050*/ 	.dword	_ZN39_INTERNAL_3391351e_4_k_cu_108066a5_27964cuda3std6ranges3__45__cpo9iter_moveE
	.align		8
        /*0058*/ 	.dword	_ZN39_INTERNAL_3391351e_4_k_cu_108066a5_27964cute7productE
	.align		8
        /*0060*/ 	.dword	_ZN39_INTERNAL_3391351e_4_k_cu_108066a5_27964cute1_E
	.align		8
        /*0068*/ 	.dword	$str$22
	.align		8
        /*0070*/ 	.dword	$str$23


//--------------------- .text._ZN7cutlass13device_kernelINS_4gemm6kernel13GemmUniversalIN4cute5tupleIJiiiiEEENS1_10collective13CollectiveMmaINS1_34MainloopSm90TmaGmmaWarpSpecializedILi9ENS5_IJNS4_1CILi1EEESB_SB_EEENS1_32KernelTmaWarpSpecializedPingpongEEENS5_IJNSA_ILi64EEENSA_ILi128EEESF_EEENS_10bfloat16_tENS5_IJlSB_lEEESI_SJ_NS4_8TiledMMAINS4_8MMA_AtomIJNS4_4SM904GMMA28MMA_64x128x16_F32BF16BF16_SSILNSN_5MajorE0ELSP_0ELNSN_7ScaleInE1ELSQ_1EEEEEENS4_6LayoutISC_NS5_IJNSA_ILi0EEESU_SU_EEEEENS5_IJNS4_10UnderscoreESX_SX_EEEEENS4_13SM90_TMA_LOADENS4_14ComposedLayoutINS4_7SwizzleILi3ELi4ELi3EEENS4_18smem_ptr_flag_bitsILi16EEENST_INS5_IJNSA_ILi8EEESF_EEENS5_IJSF_SB_EEEEEEEvNS4_8identityES10_S1A_vS1B_EENS_8epilogue10collective6detail29Sm90TmaWarpSpecializedAdapterINS1E_15DefaultEpilogueISI_SJ_SJ_NS1D_6thread17LinearCombinationISI_Li1EffLNS1I_9ScaleType4KindE0ELNS_15FloatRoundStyleE2ESI_EENS1_15EpilogueDefaultEEEEEvvEEEEvNT_6ParamsE --------------------------
	.section	.text._ZN7cutlass13device_kernelINS_4gemm6kernel13GemmUniversalIN4cute5tupleIJiiiiEEENS1_10collective13CollectiveMmaINS1_34MainloopSm90TmaGmmaWarpSpecializedILi9ENS5_IJNS4_1CILi1EEESB_SB_EEENS1_32KernelTmaWarpSpecializedPingpongEEENS5_IJNSA_ILi64EEENSA_ILi128EEESF_EEENS_10bfloat16_tENS5_IJlSB_lEEESI_SJ_NS4_8TiledMMAINS4_8MMA_AtomIJNS4_4SM904GMMA28MMA_64x128x16_F32BF16BF16_SSILNSN_5MajorE0ELSP_0ELNSN_7ScaleInE1ELSQ_1EEEEEENS4_6LayoutISC_NS5_IJNSA_ILi0EEESU_SU_EEEEENS5_IJNS4_10UnderscoreESX_SX_EEEEENS4_13SM90_TMA_LOADENS4_14ComposedLayoutINS4_7SwizzleILi3ELi4ELi3EEENS4_18smem_ptr_flag_bitsILi16EEENST_INS5_IJNSA_ILi8EEESF_EEENS5_IJSF_SB_EEEEEEEvNS4_8identityES10_S1A_vS1B_EENS_8epilogue10collective6detail29Sm90TmaWarpSpecializedAdapterINS1E_15DefaultEpilogueISI_SJ_SJ_NS1D_6thread17LinearCombinationISI_Li1EffLNS1I_9ScaleType4KindE0ELNS_15FloatRoundStyleE2ESI_EENS1_15EpilogueDefaultEEEEEvvEEEEvNT_6ParamsE,"ax",@progbits
	.align	128
.text._ZN7cutlass13device_kernelINS_4gemm6kernel13GemmUniversalIN4cute5tupleIJiiiiEEENS1_10collective13CollectiveMmaINS1_34MainloopSm90TmaGmmaWarpSpecializedILi9ENS5_IJNS4_1CILi1EEESB_SB_EEENS1_32KernelTmaWarpSpecializedPingpongEEENS5_IJNSA_ILi64EEENSA_ILi128EEESF_EEENS_10bfloat16_tENS5_IJlSB_lEEESI_SJ_NS4_8TiledMMAINS4_8MMA_AtomIJNS4_4SM904GMMA28MMA_64x128x16_F32BF16BF16_SSILNSN_5MajorE0ELSP_0ELNSN_7ScaleInE1ELSQ_1EEEEEENS4_6LayoutISC_NS5_IJNSA_ILi0EEESU_SU_EEEEENS5_IJNS4_10UnderscoreESX_SX_EEEEENS4_13SM90_TMA_LOADENS4_14ComposedLayoutINS4_7SwizzleILi3ELi4ELi3EEENS4_18smem_ptr_flag_bitsILi16EEENST_INS5_IJNSA_ILi8EEESF_EEENS5_IJSF_SB_EEEEEEEvNS4_8identityES10_S1A_vS1B_EENS_8epilogue10collective6detail29Sm90TmaWarpSpecializedAdapterINS1E_15DefaultEpilogueISI_SJ_SJ_NS1D_6thread17LinearCombinationISI_Li1EffLNS1I_9ScaleType4KindE0ELNS_15FloatRoundStyleE2ESI_EENS1_15EpilogueDefaultEEEEEvvEEEEvNT_6ParamsE:
        .type           _ZN7cutlass13device_kernelINS_4gemm6kernel13GemmUniversalIN4cute5tupleIJiiiiEEENS1_10collective13CollectiveMmaINS1_34MainloopSm90TmaGmmaWarpSpecializedILi9ENS5_IJNS4_1CILi1EEESB_SB_EEENS1_32KernelTmaWarpSpecializedPingpongEEENS5_IJNSA_ILi64EEENSA_ILi128EEESF_EEENS_10bfloat16_tENS5_IJlSB_lEEESI_SJ_NS4_8TiledMMAINS4_8MMA_AtomIJNS4_4SM904GMMA28MMA_64x128x16_F32BF16BF16_SSILNSN_5MajorE0ELSP_0ELNSN_7ScaleInE1ELSQ_1EEEEEENS4_6LayoutISC_NS5_IJNSA_ILi0EEESU_SU_EEEEENS5_IJNS4_10UnderscoreESX_SX_EEEEENS4_13SM90_TMA_LOADENS4_14ComposedLayoutINS4_7SwizzleILi3ELi4ELi3EEENS4_18smem_ptr_flag_bitsILi16EEENST_INS5_IJNSA_ILi8EEESF_EEENS5_IJSF_SB_EEEEEEEvNS4_8identityES10_S1A_vS1B_EENS_8epilogue10collective6detail29Sm90TmaWarpSpecializedAdapterINS1E_15DefaultEpilogueISI_SJ_SJ_NS1D_6thread17LinearCombinationISI_Li1EffLNS1I_9ScaleType4KindE0ELNS_15FloatRoundStyleE2ESI_EENS1_15EpilogueDefaultEEEEEvvEEEEvNT_6ParamsE,@function
        .size           _ZN7cutlass13device_kernelINS_4gemm6kernel13GemmUniversalIN4cute5tupleIJiiiiEEENS1_10collective13CollectiveMmaINS1_34MainloopSm90TmaGmmaWarpSpecializedILi9ENS5_IJNS4_1CILi1EEESB_SB_EEENS1_32KernelTmaWarpSpecializedPingpongEEENS5_IJNSA_ILi64EEENSA_ILi128EEESF_EEENS_10bfloat16_tENS5_IJlSB_lEEESI_SJ_NS4_8TiledMMAINS4_8MMA_AtomIJNS4_4SM904GMMA28MMA_64x128x16_F32BF16BF16_SSILNSN_5MajorE0ELSP_0ELNSN_7ScaleInE1ELSQ_1EEEEEENS4_6LayoutISC_NS5_IJNSA_ILi0EEESU_SU_EEEEENS5_IJNS4_10UnderscoreESX_SX_EEEEENS4_13SM90_TMA_LOADENS4_14ComposedLayoutINS4_7SwizzleILi3ELi4ELi3EEENS4_18smem_ptr_flag_bitsILi16EEENST_INS5_IJNSA_ILi8EEESF_EEENS5_IJSF_SB_EEEEEEEvNS4_8identityES10_S1A_vS1B_EENS_8epilogue10collective6detail29Sm90TmaWarpSpecializedAdapterINS1E_15DefaultEpilogueISI_SJ_SJ_NS1D_6thread17LinearCombinationISI_Li1EffLNS1I_9ScaleType4KindE0ELNS_15FloatRoundStyleE2ESI_EENS1_15EpilogueDefaultEEEEEvvEEEEvNT_6ParamsE,(.L_x_208 - _ZN7cutlass13device_kernelINS_4gemm6kernel13GemmUniversalIN4cute5tupleIJiiiiEEENS1_10collective13CollectiveMmaINS1_34MainloopSm90TmaGmmaWarpSpecializedILi9ENS5_IJNS4_1CILi1EEESB_SB_EEENS1_32KernelTmaWarpSpecializedPingpongEEENS5_IJNSA_ILi64EEENSA_ILi128EEESF_EEENS_10bfloat16_tENS5_IJlSB_lEEESI_SJ_NS4_8TiledMMAINS4_8MMA_AtomIJNS4_4SM904GMMA28MMA_64x128x16_F32BF16BF16_SSILNSN_5MajorE0ELSP_0ELNSN_7ScaleInE1ELSQ_1EEEEEENS4_6LayoutISC_NS5_IJNSA_ILi0EEESU_SU_EEEEENS5_IJNS4_10UnderscoreESX_SX_EEEEENS4_13SM90_TMA_LOADENS4_14ComposedLayoutINS4_7SwizzleILi3ELi4ELi3EEENS4_18smem_ptr_flag_bitsILi16EEENST_INS5_IJNSA_ILi8EEESF_EEENS5_IJSF_SB_EEEEEEEvNS4_8identityES10_S1A_vS1B_EENS_8epilogue10collective6detail29Sm90TmaWarpSpecializedAdapterINS1E_15DefaultEpilogueISI_SJ_SJ_NS1D_6thread17LinearCombinationISI_Li1EffLNS1I_9ScaleType4KindE0ELNS_15FloatRoundStyleE2ESI_EENS1_15EpilogueDefaultEEEEEvvEEEEvNT_6ParamsE)
        .other          _ZN7cutlass13device_kernelINS_4gemm6kernel13GemmUniversalIN4cute5tupleIJiiiiEEENS1_10collective13CollectiveMmaINS1_34MainloopSm90TmaGmmaWarpSpecializedILi9ENS5_IJNS4_1CILi1EEESB_SB_EEENS1_32KernelTmaWarpSpecializedPingpongEEENS5_IJNSA_ILi64EEENSA_ILi128EEESF_EEENS_10bfloat16_tENS5_IJlSB_lEEESI_SJ_NS4_8TiledMMAINS4_8MMA_AtomIJNS4_4SM904GMMA28MMA_64x128x16_F32BF16BF16_SSILNSN_5MajorE0ELSP_0ELNSN_7ScaleInE1ELSQ_1EEEEEENS4_6LayoutISC_NS5_IJNSA_ILi0EEESU_SU_EEEEENS5_IJNS4_10UnderscoreESX_SX_EEEEENS4_13SM90_TMA_LOADENS4_14ComposedLayoutINS4_7SwizzleILi3ELi4ELi3EEENS4_18smem_ptr_flag_bitsILi16EEENST_INS5_IJNSA_ILi8EEESF_EEENS5_IJSF_SB_EEEEEEEvNS4_8identityES10_S1A_vS1B_EENS_8epilogue10collective6detail29Sm90TmaWarpSpecializedAdapterINS1E_15DefaultEpilogueISI_SJ_SJ_NS1D_6thread17LinearCombinationISI_Li1EffLNS1I_9ScaleType4KindE0ELNS_15FloatRoundStyleE2ESI_EENS1_15EpilogueDefaultEEEEEvvEEEEvNT_6ParamsE,@"STO_CUDA_ENTRY STV_DEFAULT"
_ZN7cutlass13device_kernelINS_4gemm6kernel13GemmUniversalIN4cute5tupleIJiiiiEEENS1_10collective13CollectiveMmaINS1_34MainloopSm90TmaGmmaWarpSpecializedILi9ENS5_IJNS4_1CILi1EEESB_SB_EEENS1_32KernelTmaWarpSpecializedPingpongEEENS5_IJNSA_ILi64EEENSA_ILi128EEESF_EEENS_10bfloat16_tENS5_IJlSB_lEEESI_SJ_NS4_8TiledMMAINS4_8MMA_AtomIJNS4_4SM904GMMA28MMA_64x128x16_F32BF16BF16_SSILNSN_5MajorE0ELSP_0ELNSN_7ScaleInE1ELSQ_1EEEEEENS4_6LayoutISC_NS5_IJNSA_ILi0EEESU_SU_EEEEENS5_IJNS4_10UnderscoreESX_SX_EEEEENS4_13SM90_TMA_LOADENS4_14ComposedLayoutINS4_7SwizzleILi3ELi4ELi3EEENS4_18smem_ptr_flag_bitsILi16EEENST_INS5_IJNSA_ILi8EEESF_EEENS5_IJSF_SB_EEEEEEEvNS4_8identityES10_S1A_vS1B_EENS_8epilogue10collective6detail29Sm90TmaWarpSpecializedAdapterINS1E_15DefaultEpilogueISI_SJ_SJ_NS1D_6thread17LinearCombinationISI_Li1EffLNS1I_9ScaleType4KindE0ELNS_15FloatRoundStyleE2ESI_EENS1_15EpilogueDefaultEEEEEvvEEEEvNT_6ParamsE:
[----:B------:R-:W0:Y:S02]  /*0000*/  LDC R1, c[0x0][0x28] ;  /* 0x00000a00ff017b82 */ /* 0x000e240000000800 */
[----:B0-----:R-:W-:Y:S01]  /*0010*/  VIADD R1, R1, 0xfffffff8 ;  /* 0xfffffff801017836 */ /* 0x001fe20000000000 */
[----:B------:R-:W0:Y:S01]  /*0020*/  S2R R4, SR_TID.X ;  /* 0x0000000000047919 */ /* 0x000e220000002100 */
[----:B------:R-:W-:Y:S01]  /*0030*/  ELECT P0, URZ, PT ;  /* 0x00000000003f782f */ /* 0x000fe20003800000 */
[----:B------:R-:W-:Y:S01]  /*0040*/  BSSY B0, `(.L_x_0) ;  /* 0x000000f000007945 */ /* 0x000fe20003800000 */
[--C-:B0-----:R-:W-:Y:S02]  /*0050*/  SHF.R.U32.HI R0, RZ, 0x5, R4.reuse ;  /* 0x00000005ff007819 */ /* 0x101fe40000011604 */
[----:B------:R-:W-:-:S03]  /*0060*/  SHF.R.U32.HI R5, RZ, 0x7, R4 ;  /* 0x00000007ff057819 */ /* 0x000fc60000011604 */
[----:B------:R-:W0:Y:S04]  /*0070*/  SHFL.IDX PT, R2, R0, RZ, 0x1f ;  /* 0x00001fff00027589 */ /* 0x000e2800000e0000 */
[----:B------:R1:W2:Y:S01]  /*0080*/  SHFL.IDX PT, R7, R5, RZ, 0x1f ;  /* 0x00001fff05077589 */ /* 0x0002a200000e0000 */
[----:B0-----:R-:W-:-:S13]  /*0090*/  ISETP.NE.OR P0, PT, R2, RZ, !P0 ;  /* 0x000000ff0200720c */ /* 0x001fda0004705670 */
[----:B-12---:R-:W-:Y:S05]  /*00a0*/  @P0 BRA `(.L_x_1) ;  /* 0x0000000000200947 */ /* 0x006fea0003800000 */
[----:B------:R-:W-:Y:S02]  /*00b0*/  ULDC.64 UR4, c[0x0][0x198] ;  /* 0x0000660000047ab9 */ /* 0x000fe40000000a00 */
[----:B------:R-:W-:Y:S02]  /*00c0*/  UIADD3 UR6, UP0, UR4, 0xf0, URZ ;  /* 0x000000f004067890 */ /* 0x000fe4000ff1e03f */
[----:B------:R-:W-:Y:S02]  /*00d0*/  UIADD3 UR4, UP1, UR4, 0x1f0, URZ ;  /* 0x000001f004047890 */ /* 0x000fe4000ff3e03f */
[----:B------:R-:W-:Y:S02]  /*00e0*/  UIADD3.X UR7, URZ, UR5, URZ, UP0, !UPT ;  /* 0x000000053f077290 */ /* 0x000fe400087fe43f */
[----:B------:R-:W-:-:S07]  /*00f0*/  UIADD3.X UR5, URZ, UR5, URZ, UP1, !UPT ;  /* 0x000000053f057290 */ /* 0x000fce0008ffe43f */
[----:B------:R0:W-:Y:S02]  /*0100*/  UTMACCTL.PF [UR6] ;  /* 0x00000000060079b9 */ /* 0x0001e40008040000 */
[----:B------:R0:W-:Y:S02]  /*0110*/  UTMACCTL.PF [UR4] ;  /* 0x00000000040079b9 */ /* 0x0001e40008040000 */
[----:B0-----:R-:W-:Y:S01]  /*0120*/  NOP ;  /* 0x0000000000007918 */ /* 0x001fe20000000000 */
.L_x_1:
[----:B------:R-:W-:Y:S05]  /*0130*/  BSYNC B0 ;  /* 0x0000000000007941 */ /* 0x000fea0003800000 */
.L_x_0:
[----:B------:R-:W0:Y:S02]  /*0140*/  SHFL.IDX PT, R3, R0, RZ, 0x1f ;  /* 0x00001fff00037589 */ /* 0x000e2400000e0000 */
[----:B0-----:R-:W-:-:S13]  /*0150*/  ISETP.NE.AND P0, PT, R3, RZ, PT ;  /* 0x000000ff0300720c */ /* 0x001fda0003f05270 */
[----:B------:R-:W-:Y:S05]  /*0160*/  @P0 BRA `(.L_x_2) ;  /* 0x00000000008c0947 */ /* 0x000fea0003800000 */
[----:B------:R-:W-:Y:S01]  /*0170*/  ELECT P0, URZ, PT ;  /* 0x00000000003f782f */ /* 0x000fe20003800000 */
[----:B------:R-:W-:-:S12]  /*0180*/  BSSY B0, `(.L_x_2) ;  /* 0x0000021000007945 */ /* 0x000fd80003800000 */
[----:B------:R-:W-:Y:S05]  /*0190*/  @!P0 BRA `(.L_x_3) ;  /* 0x00000000007c8947 */ /* 0x000fea0003800000 */
[----:B------:R-:W0:Y:S01]  /*01a0*/  S2UR UR8, SR_CgaCtaId ;  /* 0x00000000000879c3 */ /* 0x000e220000008800 */
[----:B------:R-:W-:Y:S01]  /*01b0*/  UMOV UR4, 0x400 ;  /* 0x0000040000047882 */ /* 0x000fe20000000000 */
[----:B------:R-:W-:Y:S01]  /*01c0*/  UMOV UR5, 0x1 ;  /* 0x0000000100057882 */ /* 0x000fe20000000000 */
[----:B------:R-:W-:Y:S02]  /*01d0*/  UMOV UR6, 0x80 ;  /* 0x0000008000067882 */ /* 0x000fe40000000000 */
[----:B------:R-:W-:-:S04]  /*01e0*/  UIADD3 UR6, -UR6, 0x100000, URZ ;  /* 0x0010000006067890 */ /* 0x000fc8000fffe13f */
[----:B------:R-:W-:Y:S02]  /*01f0*/  USHF.L.U32 UR7, UR6, 0xb, URZ ;  /* 0x0000000b06077899 */ /* 0x000fe4000800063f */
[----:B------:R-:W-:Y:S02]  /*0200*/  USHF.L.U32 UR6, UR6, 0x1, URZ ;  /* 0x0000000106067899 */ /* 0x000fe4000800063f */
[----:B0-----:R-:W-:Y:S02]  /*0210*/  ULEA UR8, UR8, UR4, 0x18 ;  /* 0x0000000408087291 */ /* 0x001fe4000f8ec03f */
[----:B------:R-:W-:-:S04]  /*0220*/  UIADD3 UR4, -UR5, 0x100000, URZ ;  /* 0x0010000005047890 */ /* 0x000fc8000fffe13f */
[----:B------:R-:W-:Y:S02]  /*0230*/  USHF.L.U32 UR5, UR4, 0xb, URZ ;  /* 0x0000000b04057899 */ /* 0x000fe4000800063f */
[----:B------:R-:W-:Y:S01]  /*0240*/  USHF.L.U32 UR4, UR4, 0x1, URZ ;  /* 0x0000000104047899 */ /* 0x000fe2000800063f */
[----:B------:R-:W0:Y:S11]  /*0250*/  FENCE.VIEW.ASYNC.S ;  /* 0x00000000000073c6 */ /* 0x000e360000000000 */
[----:B0-----:R0:W1:Y:S01]  /*0260*/  SYNCS.EXCH.64 URZ, [UR8], UR4 ;  /* 0x00000004083f75b2 */ /* 0x0010620008000100 */
[----:B------:R0:W2:Y:S01]  /*0270*/  SYNCS.EXCH.64 URZ, [UR8+0x48], UR6 ;  /* 0x00004806083f75b2 */ /* 0x0000a20008000100 */
[----:B------:R0:W3:Y:S01]  /*0280*/  SYNCS.EXCH.64 URZ, [UR8+0x8], UR4 ;  /* 0x00000804083f75b2 */ /* 0x0000e20008000100 */
[----:B------:R0:W4:Y:S01]  /*0290*/  SYNCS.EXCH.64 URZ, [UR8+0x50], UR6 ;  /* 0x00005006083f75b2 */ /* 0x0001220008000100 */
[----:B------:R0:W0:Y:S01]  /*02a0*/  SYNCS.EXCH.64 URZ, [UR8+0x10], UR4 ;  /* 0x00001004083f75b2 */ /* 0x0000220008000100 */
        /* <DEDUP_REMOVED lines=13> */
[----:B------:R-:W-:Y:S01]  /*0380*/  NOP ;  /* 0x0000000000007918 */ /* 0x000fe20000000000 */
.L_x_3:
[----:B0-----:R-:W-:Y:S05]  /*0390*/  BSYNC B0 ;  /* 0x0000000000007941 */ /* 0x001fea0003800000 */
.L_x_2:
[----:B------:R-:W0:Y:S01]  /*03a0*/  SHFL.IDX PT, R6, R0, RZ, 0x1f ;  /* 0x00001fff00067589 */ /* 0x000e2200000e0000 */
[----:B------:R-:W-:Y:S01]  /*03b0*/  ELECT P0, URZ, PT ;  /* 0x00000000003f782f */ /* 0x000fe20003800000 */
[----:B------:R-:W-:Y:S01]  /*03c0*/  NOP ;  /* 0x0000000000007918 */ /* 0x000fe20000000000 */
[----:B------:R-:W-:Y:S01]  /*03d0*/  ELECT P1, URZ, PT ;  /* 0x00000000003f782f */ /* 0x000fe20003820000 */
[----:B------:R-:W5:Y:S01]  /*03e0*/  SHFL.IDX PT, R3, R0, RZ, 0x1f ;  /* 0x00001fff00037589 */ /* 0x000f6200000e0000 */
[----:B------:R-:W-:Y:S01]  /*03f0*/  UMOV UR4, 0x20 ;  /* 0x0000002000047882 */ /* 0x000fe20000000000 */
[----:B------:R-:W-:Y:S01]  /*0400*/  UMOV UR11, 0x80 ;  /* 0x00000080000b7882 */ /* 0x000fe20000000000 */
[----:B------:R-:W-:Y:S01]  /*0410*/  NOP ;  /* 0x0000000000007918 */ /* 0x000fe20000000000 */
[----:B------:R-:W1:Y:S01]  /*0420*/  SHFL.IDX PT, R5, R5, RZ, 0x1f ;  /* 0x00001fff05057589 */ /* 0x000e6200000e0000 */
[C---:B------:R-:W-:Y:S01]  /*0430*/  VIADD R31, R7.reuse, 0xffffffff ;  /* 0xffffffff071f7836 */ /* 0x040fe20000000000 */
[----:B------:R-:W-:Y:S01]  /*0440*/  ULDC.64 UR36, c[0x0][0x208] ;  /* 0x0000820000247ab9 */ /* 0x000fe20000000a00 */
[----:B------:R-:W-:-:S03]  /*0450*/  ISETP.NE.AND P2, PT, R7, RZ, PT ;  /* 0x000000ff0700720c */ /* 0x000fc60003f45270 */
[----:B------:R-:W-:Y:S02]  /*0460*/  ISETP.GE.U32.AND P3, PT, R31, 0x2, PT ;  /* 0x000000021f00780c */ /* 0x000fe40003f66070 */
[----:B0-----:R-:W-:Y:S02]  /*0470*/  ISETP.NE.OR P0, PT, R6, RZ, !P0 ;  /* 0x000000ff0600720c */ /* 0x001fe40004705670 */
[----:B-----5:R-:W-:Y:S02]  /*0480*/  ISETP.NE.OR P1, PT, R3, RZ, !P1 ;  /* 0x000000ff0300720c */ /* 0x020fe40004f25670 */
[----:B------:R-:W-:Y:S02]  /*0490*/  SHF.R.S32.HI R3, RZ, 0x1f, R2 ;  /* 0x0000001fff037819 */ /* 0x000fe40000011402 */
[----:B-1----:R-:W-:Y:S02]  /*04a0*/  R2UR UR43, R5 ;  /* 0x00000000052b72ca */ /* 0x002fe400000e0000 */
[----:B------:R-:W-:-:S05]  /*04b0*/  LEA.HI R3, R3, R2, RZ, 0x2 ;  /* 0x0000000203037211 */ /* 0x000fca00078f10ff */
[----:B------:R-:W-:Y:S01]  /*04c0*/  VOTEU.ALL UP0, P0 ;  /* 0x00000000003f7886 */ /* 0x000fe20000000000 */
[----:B------:R-:W-:Y:S01]  /*04d0*/  LOP3.LUT R3, R3, 0xfffffffc, RZ, 0xc0, !PT ;  /* 0xfffffffc03037812 */ /* 0x000fe200078ec0ff */
[----:B------:R-:W-:-:S03]  /*04e0*/  VOTEU.ALL UP1, P1 ;  /* 0x00000000003f7886 */ /* 0x000fc60000820000 */
[----:B------:R-:W0:Y:S01]  /*04f0*/  @!UP0 S2UR UR7, SR_CgaCtaId ;  /* 0x00000000000789c3 */ /* 0x000e220000008800 */
[----:B------:R-:W-:Y:S01]  /*0500*/  @!UP0 UMOV UR6, 0x400 ;  /* 0x0000040000068882 */ /* 0x000fe20000000000 */
[----:B------:R-:W-:-:S04]  /*0510*/  @!UP0 UIADD3 UR4, -UR4, 0x100000, URZ ;  /* 0x0010000004048890 */ /* 0x000fc8000fffe13f */
[----:B------:R-:W-:Y:S02]  /*0520*/  @!UP0 USHF.L.U32 UR5, UR4, 0xb, URZ ;  /* 0x0000000b04058899 */ /* 0x000fe4000800063f */
[----:B------:R-:W-:Y:S01]  /*0530*/  @!UP0 USHF.L.U32 UR4, UR4, 0x1, URZ ;  /* 0x0000000104048899 */ /* 0x000fe2000800063f */
[----:B------:R-:W-:Y:S01]  /*0540*/  IMAD.IADD R14, R2, 0x1, -R3 ;  /* 0x00000001020e7824 */ /* 0x000fe200078e0a03 */
[----:B------:R-:W-:Y:S01]  /*0550*/  @!UP1 UMOV UR9, 0x400 ;  /* 0x0000040000099882 */ /* 0x000fe20000000000 */
[----:B------:R-:W-:Y:S01]  /*0560*/  VOTEU.ALL UP2, P1 ;  /* 0x00000000003f7886 */ /* 0x000fe20000840000 */
[----:B------:R-:W-:Y:S01]  /*0570*/  VOTEU.ALL UP3, P1 ;  /* 0x00000000003f7886 */ /* 0x000fe20000860000 */
[----:B------:R-:W-:Y:S01]  /*0580*/  VOTEU.ALL UP4, P1 ;  /* 0x00000000003f7886 */ /* 0x000fe20000880000 */
[----:B------:R-:W1:Y:S01]  /*0590*/  @!UP1 S2UR UR10, SR_CgaCtaId ;  /* 0x00000000000a99c3 */ /* 0x000e620000008800 */
[----:B------:R-:W-:Y:S01]  /*05a0*/  VOTEU.ALL UP5, P1 ;  /* 0x00000000003f7886 */ /* 0x000fe200008a0000 */
[----:B------:R-:W-:-:S04]  /*05b0*/  SHF.R.S32.HI R3, RZ, 0x1f, R4 ;  /* 0x0000001fff037819 */ /* 0x000fc80000011404 */
[----:B------:R-:W-:-:S04]  /*05c0*/  LEA.HI R3, R3, R4, RZ, 0x7 ;  /* 0x0000000403037211 */ /* 0x000fc800078f38ff */
[----:B------:R-:W-:-:S05]  /*05d0*/  LOP3.LUT R3, R3, 0xffffff80, RZ, 0xc0, !PT ;  /* 0xffffff8003037812 */ /* 0x000fca00078ec0ff */
[----:B------:R-:W-:Y:S01]  /*05e0*/  IMAD.IADD R5, R4, 0x1, -R3 ;  /* 0x0000000104057824 */ /* 0x000fe200078e0a03 */
[----:B0-----:R-:W-:Y:S02]  /*05f0*/  @!UP0 ULEA UR8, UR7, UR6, 0x18 ;  /* 0x0000000607088291 */ /* 0x001fe4000f8ec03f */
[----:B------:R-:W-:-:S04]  /*0600*/  @!UP1 UIADD3 UR6, -UR11, 0x100000, URZ ;  /* 0x001000000b069890 */ /* 0x000fc8000fffe13f */
[----:B------:R-:W-:Y:S02]  /*0610*/  @!UP1 USHF.L.U32 UR7, UR6, 0xb, URZ ;  /* 0x0000000b06079899 */ /* 0x000fe4000800063f */
[----:B------:R-:W-:Y:S01]  /*0620*/  @!UP1 USHF.L.U32 UR6, UR6, 0x1, URZ ;  /* 0x0000000106069899 */ /* 0x000fe2000800063f */
[----:B------:R-:W-:Y:S01]  /*0630*/  VOTEU.ALL UP0, P0 ;  /* 0x00000000003f7886 */ /* 0x000fe20000000000 */
[----:B-1----:R-:W-:Y:S01]  /*0640*/  @!UP1 ULEA UR9, UR10, UR9, 0x18 ;  /* 0x000000090a099291 */ /* 0x002fe2000f8ec03f */
[----:B------:R-:W-:Y:S02]  /*0650*/  VOTEU.ALL UP1, P0 ;  /* 0x00000000003f7886 */ /* 0x000fe40000020000 */
[----:B------:R-:W-:Y:S01]  /*0660*/  ULDC.64 UR10, c[0x0][0x598] ;  /* 0x00016600000a7ab9 */ /* 0x000fe20000000a00 */
[----:B------:R-:W-:Y:S01]  /*0670*/  ISETP.NE.AND P0, PT, R14, 0x3, PT ;  /* 0x000000030e00780c */ /* 0x000fe20003f05270 */
[----:B------:R-:W0:Y:S02]  /*0680*/  FENCE.VIEW.ASYNC.S ;  /* 0x00000000000073c6 */ /* 0x000e240000000000 */
[----:B0-----:R0:W2:Y:S01]  /*0690*/  @!UP0 SYNCS.EXCH.64 URZ, [UR8+0xc0], UR4 ;  /* 0x0000c004083f85b2 */ /* 0x0010a20008000100 */
[----:B------:R-:W-:-:S02]  /*06a0*/  ISETP.NE.U32.AND P1, PT, RZ, UR10, PT ;  /* 0x0000000aff007c0c */ /* 0x000fc4000bf25070 */
[----:B------:R-:W-:Y:S02]  /*06b0*/  ISETP.EQ.OR P0, PT, R14, RZ, !P0 ;  /* 0x000000ff0e00720c */ /* 0x000fe40004702670 */
[----:B------:R-:W-:Y:S02]  /*06c0*/  ISETP.NE.AND.EX P1, PT, RZ, UR11, PT, P1 ;  /* 0x0000000bff007c0c */ /* 0x000fe4000bf25310 */
[----:B------:R-:W-:-:S04]  /*06d0*/  ISETP.EQ.AND P0, PT, R7, RZ, P0 ;  /* 0x000000ff0700720c */ /* 0x000fc80000702270 */
[----:B------:R-:W-:-:S04]  /*06e0*/  SEL R23, RZ, 0x1, !P0 ;  /* 0x00000001ff177807 */ /* 0x000fc80004000000 */
[----:B------:R-:W-:Y:S01]  /*06f0*/  SEL R23, R23, 0x2, P3 ;  /* 0x0000000217177807 */ /* 0x000fe20001800000 */
[----:B------:R0:W2:Y:S01]  /*0700*/  @!UP1 SYNCS.EXCH.64 URZ, [UR8+0xc8], UR4 ;  /* 0x0000c804083f95b2 */ /* 0x0000a20008000100 */
[----:B------:R-:W-:Y:S01]  /*0710*/  NOP ;  /* 0x0000000000007918 */ /* 0x000fe20000000000 */
[----:B------:R0:W2:Y:S01]  /*0720*/  @!UP2 SYNCS.EXCH.64 URZ, [UR9+0xa0], UR6 ;  /* 0x0000a006093fa5b2 */ /* 0x0000a20008000100 */
[----:B------:R0:W2:Y:S01]  /*0730*/  @!UP3 SYNCS.EXCH.64 URZ, [UR9+0xa8], UR6 ;  /* 0x0000a806093fb5b2 */ /* 0x0000a20008000100 */
[----:B------:R0:W2:Y:S01]  /*0740*/  @!UP4 SYNCS.EXCH.64 URZ, [UR9+0xb0], UR6 ;  /* 0x0000b006093fc5b2 */ /* 0x0000a20008000100 */
[----:B------:R0:W2:Y:S01]  /*0750*/  @!UP5 SYNCS.EXCH.64 URZ, [UR9+0xb8], UR6 ;  /* 0x0000b806093fd5b2 */ /* 0x0000a20008000100 */
[----:B------:R-:W-:Y:S01]  /*0760*/  NOP ;  /* 0x0000000000007918 */ /* 0x000fe20000000000 */
[----:B--234-:R-:W-:Y:S06]  /*0770*/  BAR.SYNC.DEFER_BLOCKING 0x0 ;  /* 0x0000000000007b1d */ /* 0x01cfec0000010000 */
[----:B0-----:R-:W-:Y:S05]  /*0780*/  @!P1 BRA `(.L_x_4) ;  /* 0x00000000001c9947 */ /* 0x001fea0003800000 */
[----:B------:R-:W0:Y:S02]  /*0790*/  LDC.64 R2, c[0x0][0x598] ;  /* 0x00016600ff027b82 */ /* 0x000e240000000a00 */
[----:B0-----:R-:W2:Y:S02]  /*07a0*/  LDG.E.64 R2, desc[UR36][R2.64] ;  /* 0x0000002402027981 */ /* 0x001ea4000c1e1b00 */
[----:B--2---:R-:W-:-:S04]  /*07b0*/  ISETP.NE.U32.AND P0, PT, R2, RZ, PT ;  /* 0x000000ff0200720c */ /* 0x004fc80003f05070 */
[----:B------:R-:W-:-:S13]  /*07c0*/  ISETP.NE.AND.EX P0, PT, R3, RZ, PT, P0 ;  /* 0x000000ff0300720c */ /* 0x000fda0003f05300 */
[----:B------:R-:W-:Y:S05]  /*07d0*/  @!P0 BRA `(.L_x_4) ;  /* 0x0000000000088947 */ /* 0x000fea0003800000 */
[----:B------:R1:W5:Y:S01]  /*07e0*/  LD.E R88, desc[UR36][R2.64] ;  /* 0x0000002402587980 */ /* 0x000362000c101900 */
[----:B------:R-:W-:Y:S05]  /*07f0*/  BRA `(.L_x_5) ;  /* 0x0000000000247947 */ /* 0x000fea0003800000 */
.L_x_4:
[----:B------:R-:W-:Y:S02]  /*0800*/  ULDC.64 UR4, c[0x0][0x588] ;  /* 0x0001620000047ab9 */ /* 0x000fe40000000a00 */
[----:B------:R-:W-:-:S04]  /*0810*/  ISETP.NE.U32.AND P0, PT, RZ, UR4, PT ;  /* 0x00000004ff007c0c */ /* 0x000fc8000bf05070 */
[----:B------:R-:W-:-:S13]  /*0820*/  ISETP.NE.AND.EX P0, PT, RZ, UR5, PT, P0 ;  /* 0x00000005ff007c0c */ /* 0x000fda000bf05300 */
[----:B------:R-:W-:Y:S05]  /*0830*/  @!P0 BRA `(.L_x_6) ;  /* 0x00000000000c8947 */ /* 0x000fea0003800000 */
[----:B------:R-:W0:Y:S02]  /*0840*/  LDC.64 R88, c[0x0][0x588] ;  /* 0x00016200ff587b82 */ /* 0x000e240000000a00 */
[----:B0-----:R0:W5:Y:S01]  /*0850*/  LDG.E R88, desc[UR36][R88.64] ;  /* 0x0000002458587981 */ /* 0x001162000c1e1900 */
[----:B------:R-:W-:Y:S05]  /*0860*/  BRA `(.L_x_5) ;  /* 0x0000000000087947 */ /* 0x000fea0003800000 */
.L_x_6:
[----:B------:R-:W-:Y:S02]  /*0870*/  ULDC UR4, c[0x0][0x580] ;  /* 0x0001600000047ab9 */ /* 0x000fe40000000800 */
[----:B------:R-:W-:-:S07]  /*0880*/  IMAD.U32 R88, RZ, RZ, UR4 ;  /* 0x00000004ff587e24 */ /* 0x000fce000f8e00ff */
.L_x_5:
[----:B------:R-:W-:Y:S02]  /*0890*/  ULDC.64 UR4, c[0x0][0x5a0] ;  /* 0x0001680000047ab9 */ /* 0x000fe40000000a00 */
[----:B------:R-:W-:-:S04]  /*08a0*/  ISETP.NE.U32.AND P0, PT, RZ, UR4, PT ;  /* 0x00000004ff007c0c */ /* 0x000fc8000bf05070 */
[----:B------:R-:W-:-:S13]  /*08b0*/  ISETP.NE.AND.EX P0, PT, RZ, UR5, PT, P0 ;  /* 0x00000005ff007c0c */ /* 0x000fda000bf05300 */
[----:B------:R-:W-:Y:S05]  /*08c0*/  @!P0 BRA `(.L_x_7) ;  /* 0x00000000001c8947 */ /* 0x000fea0003800000 */
[----:B-1----:R-:W1:Y:S02]  /*08d0*/  LDC.64 R2, c[0x0][0x5a0] ;  /* 0x00016800ff027b82 */ /* 0x002e640000000a00 */
[----:B-1----:R-:W2:Y:S02]  /*08e0*/  LDG.E.64 R2, desc[UR36][R2.64] ;  /* 0x0000002402027981 */ /* 0x002ea4000c1e1b00 */
[----:B--2---:R-:W-:-:S04]  /*08f0*/  ISETP.NE.U32.AND P0, PT, R2, RZ, PT ;  /* 0x000000ff0200720c */ /* 0x004fc80003f05070 */
[----:B------:R-:W-:-:S13]  /*0900*/  ISETP.NE.AND.EX P0, PT, R3, RZ, PT, P0 ;  /* 0x000000ff0300720c */ /* 0x000fda0003f05300 */
[----:B------:R-:W-:Y:S05]  /*0910*/  @!P0 BRA `(.L_x_7) ;  /* 0x0000000000088947 */ /* 0x000fea0003800000 */
[----:B0-----:R2:W5:Y:S01]  /*0920*/  LD.E R89, desc[UR36][R2.64] ;  /* 0x0000002402597980 */ /* 0x001562000c101900 */
[----:B------:R-:W-:Y:S05]  /*0930*/  BRA `(.L_x_8) ;  /* 0x0000000000247947 */ /* 0x000fea0003800000 */
.L_x_7:
[----:B------:R-:W-:Y:S02]  /*0940*/  ULDC.64 UR4, c[0x0][0x590] ;  /* 0x0001640000047ab9 */ /* 0x000fe40000000a00 */
[----:B------:R-:W-:-:S04]  /*0950*/  ISETP.NE.U32.AND P0, PT, RZ, UR4, PT ;  /* 0x00000004ff007c0c */ /* 0x000fc8000bf05070 */
[----:B------:R-:W-:-:S13]  /*0960*/  ISETP.NE.AND.EX P0, PT, RZ, UR5, PT, P0 ;  /* 0x00000005ff007c0c */ /* 0x000fda000bf05300 */
[----:B------:R-:W-:Y:S05]  /*0970*/  @!P0 BRA `(.L_x_9) ;  /* 0x00000000000c8947 */ /* 0x000fea0003800000 */
[----:B-1----:R-:W0:Y:S02]  /*0980*/  LDC.64 R2, c[0x0][0x590] ;  /* 0x00016400ff027b82 */ /* 0x002e240000000a00 */
[----:B0-----:R0:W5:Y:S01]  /*0990*/  LDG.E R89, desc[UR36][R2.64] ;  /* 0x0000002402597981 */ /* 0x001162000c1e1900 */
[----:B------:R-:W-:Y:S05]  /*09a0*/  BRA `(.L_x_8) ;  /* 0x0000000000087947 */ /* 0x000fea0003800000 */
.L_x_9:
[----:B------:R-:W-:Y:S02]  /*09b0*/  ULDC UR4, c[0x0][0x584] ;  /* 0x0001610000047ab9 */ /* 0x000fe40000000800 */
[----:B0-----:R-:W-:-:S07]  /*09c0*/  IMAD.U32 R89, RZ, RZ, UR4 ;  /* 0x00000004ff597e24 */ /* 0x001fce000f8e00ff */
.L_x_8:
[----:B012---:R-:W0:Y:S01]  /*09d0*/  LDC R2, c[0x0][0x65c] ;  /* 0x00019700ff027b82 */ /* 0x007e220000000800 */
[----:B------:R-:W1:Y:S01]  /*09e0*/  S2R R15, SR_CTAID.Y ;  /* 0x00000000000f7919 */ /* 0x000e620000002600 */
[----:B------:R-:W-:Y:S01]  /*09f0*/  ULDC UR6, c[0x0][0x28c] ;  /* 0x0000a30000067ab9 */ /* 0x000fe20000000800 */
[----:B------:R-:W-:Y:S01]  /*0a00*/  ISETP.NE.AND P0, PT, R7, 0x2, PT ;  /* 0x000000020700780c */ /* 0x000fe20003f05270 */
[----:B------:R-:W-:Y:S01]  /*0a10*/  UIADD3 UR6, UR6, 0x3f, URZ ;  /* 0x0000003f06067890 */ /* 0x000fe2000fffe03f */
[----:B------:R-:W2:Y:S01]  /*0a20*/  S2R R6, SR_CTAID.X ;  /* 0x0000000000067919 */ /* 0x000ea20000002500 */
[----:B------:R-:W-:Y:S01]  /*0a30*/  UMOV UR38, URZ ;  /* 0x0000003f00267c82 */ /* 0x000fe20008000000 */
[----:B------:R-:W-:Y:S01]  /*0a40*/  UMOV UR39, URZ ;  /* 0x0000003f00277c82 */ /* 0x000fe20008000000 */
[----:B------:R-:W-:Y:S01]  /*0a50*/  USHF.R.S32.HI UR7, URZ, 0x1f, UR6 ;  /* 0x0000001f3f077899 */ /* 0x000fe20008011406 */
[----:B------:R-:W-:-:S03]  /*0a60*/  ULDC.64 UR8, c[0x0][0x650] ;  /* 0x0001940000087ab9 */ /* 0x000fc60000000a00 */
[----:B------:R-:W-:-:S04]  /*0a70*/  ULEA.HI UR7, UR7, UR6, URZ, 0x6 ;  /* 0x0000000607077291 */ /* 0x000fc8000f8f303f */
[----:B------:R-:W-:Y:S01]  /*0a80*/  USHF.R.S32.HI UR40, URZ, 0x6, UR7 ;  /* 0x000000063f287899 */ /* 0x000fe20008011407 */
[----:B0-----:R-:W-:-:S13]  /*0a90*/  ISETP.NE.AND P1, PT, R2, 0x1, PT ;  /* 0x000000010200780c */ /* 0x001fda0003f25270 */
[----:B------:R-:W2:Y:S01]  /*0aa0*/  @P1 LDC R17, c[0x0][0x10] ;  /* 0x00000400ff111b82 */ /* 0x000ea20000000800 */
[----:B-1----:R-:W-:Y:S02]  /*0ab0*/  @P1 IMAD.MOV.U32 R8, RZ, RZ, R15 ;  /* 0x000000ffff081224 */ /* 0x002fe400078e000f */
[----:B------:R-:W-:Y:S02]  /*0ac0*/  @P1 IMAD.MOV.U32 R9, RZ, RZ, RZ ;  /* 0x000000ffff091224 */ /* 0x000fe400078e00ff */
[----:B------:R-:W-:-:S03]  /*0ad0*/  @P1 IMAD.MOV.U32 R7, RZ, RZ, RZ ;  /* 0x000000ffff071224 */ /* 0x000fc600078e00ff */
[----:B------:R-:W0:Y:S01]  /*0ae0*/  @!P1 LDC R3, c[0x0][0xc] ;  /* 0x00000300ff039b82 */ /* 0x000e220000000800 */
[----:B------:R-:W-:Y:S01]  /*0af0*/  ULDC UR4, c[0x0][0xc] ;  /* 0x0000030000047ab9 */ /* 0x000fe20000000800 */
[----:B------:R-:W-:Y:S02]  /*0b00*/  ULDC UR5, c[0x0][0x10] ;  /* 0x0000040000057ab9 */ /* 0x000fe40000000800 */
[----:B------:R-:W-:-:S04]  /*0b10*/  UIMAD.WIDE.U32 UR4, UR4, UR5, URZ ;  /* 0x00000005040472a5 */ /* 0x000fc8000f8e003f */
[----:B------:R-:W1:Y:S01]  /*0b20*/  LDC R0, c[0x0][0x14] ;  /* 0x00000500ff007b82 */ /* 0x000e620000000800 */
[----:B--2---:R-:W-:-:S04]  /*0b30*/  @P1 IMAD.WIDE.U32 R16, R6, R17, R8 ;  /* 0x0000001106101225 */ /* 0x004fc800078e0008 */
[----:B------:R-:W-:Y:S02]  /*0b40*/  @P1 IMAD.IADD R17, R17, 0x1, R7 ;  /* 0x0000000111111824 */ /* 0x000fe400078e0207 */
[----:B------:R-:W-:Y:S02]  /*0b50*/  IMAD.MOV.U32 R7, RZ, RZ, RZ ;  /* 0x000000ffff077224 */ /* 0x000fe400078e00ff */
[----:B0-----:R-:W-:-:S04]  /*0b60*/  @!P1 IMAD.WIDE.U32 R8, R3, R15, R6 ;  /* 0x0000000f03089225 */ /* 0x001fc800078e0006 */
[----:B------:R-:W-:Y:S02]  /*0b70*/  @!P1 IMAD.MOV.U32 R16, RZ, RZ, R8 ;  /* 0x000000ffff109224 */ /* 0x000fe400078e0008 */
[----:B-1----:R-:W-:-:S04]  /*0b80*/  IMAD.WIDE.U32 R10, R0, UR4, RZ ;  /* 0x00000004000a7c25 */ /* 0x002fc8000f8e00ff */
[----:B------:R-:W-:Y:S01]  /*0b90*/  IMAD R3, R0, UR5, RZ ;  /* 0x0000000500037c24 */ /* 0x000fe2000f8e02ff */
[----:B------:R0:W-:Y:S01]  /*0ba0*/  STL.64 [R1], R10 ;  /* 0x0000000a01007387 */ /* 0x0001e20000100a00 */
[----:B------:R-:W-:Y:S02]  /*0bb0*/  @!P1 IMAD.MOV.U32 R17, RZ, RZ, R9 ;  /* 0x000000ffff119224 */ /* 0x000fe400078e0009 */
[----:B------:R-:W-:Y:S01]  /*0bc0*/  IMAD.IADD R0, R11, 0x1, R3 ;  /* 0x000000010b007824 */ /* 0x000fe200078e0203 */
[----:B------:R-:W-:Y:S06]  /*0bd0*/  @P0 BRA `(.L_x_10) ;  /* 0x0000000000200947 */ /* 0x000fec0003800000 */
[----:B------:R-:W-:Y:S01]  /*0be0*/  UISETP.GE.U32.AND UP0, UPT, UR40, 0x9, UPT ;  /* 0x000000092800788c */ /* 0x000fe2000bf06070 */
[----:B------:R-:W-:Y:S01]  /*0bf0*/  IADD3 R16, P0, R16, R10, RZ ;  /* 0x0000000a10107210 */ /* 0x000fe20007f1e0ff */
[----:B------:R-:W-:Y:S01]  /*0c00*/  UIMAD.WIDE.U32 UR4, UR40, 0x38e38e39, URZ ;  /* 0x38e38e39280478a5 */ /* 0x000fe2000f8e003f */
[----:B------:R-:W-:-:S03]  /*0c10*/  UMOV UR39, URZ ;  /* 0x0000003f00277c82 */ /* 0x000fc60008000000 */
[----:B------:R-:W-:Y:S01]  /*0c20*/  USHF.R.U32.HI UR4, URZ, 0x1, UR5 ;  /* 0x000000013f047899 */ /* 0x000fe20008011605 */
[----:B------:R-:W-:-:S03]  /*0c30*/  IMAD.X R17, R0, 0x1, R17, P0 ;  /* 0x0000000100117824 */ /* 0x000fc600000e0611 */
[----:B------:R-:W-:Y:S02]  /*0c40*/  UIMAD UR38, UR4, -0x9, UR40 ;  /* 0xfffffff7042678a4 */ /* 0x000fe4000f8e0228 */
[----:B------:R-:W-:-:S12]  /*0c50*/  @UP0 ULOP3.LUT UR39, UR4, 0x1, URZ, 0xc0, !UPT ;  /* 0x0000000104270892 */ /* 0x000fd8000f8ec03f */
.L_x_10:
[----:B------:R-:W-:Y:S01]  /*0c60*/  ISETP.GE.U32.AND P0, PT, R16, UR8, PT ;  /* 0x0000000810007c0c */ /* 0x000fe2000bf06070 */
[----:B------:R-:W-:Y:S01]  /*0c70*/  IMAD.MOV.U32 R22, RZ, RZ, -0x1 ;  /* 0xffffffffff167424 */ /* 0x000fe200078e00ff */
[----:B------:R-:W-:Y:S01]  /*0c80*/  PRMT R3, RZ, 0x7610, R3 ;  /* 0x00007610ff037816 */ /* 0x000fe20000000003 */
[----:B------:R-:W-:Y:S01]  /*0c90*/  IMAD.MOV.U32 R18, RZ, RZ, -0x1 ;  /* 0xffffffffff127424 */ /* 0x000fe200078e00ff */
[----:B------:R-:W-:Y:S01]  /*0ca0*/  ISETP.GE.U32.AND.EX P0, PT, R17, UR9, PT, P0 ;  /* 0x0000000911007c0c */ /* 0x000fe2000bf06100 */
[----:B------:R-:W-:-:S12]  /*0cb0*/  IMAD.MOV.U32 R19, RZ, RZ, -0x1 ;  /* 0xffffffffff137424 */ /* 0x000fd800078e00ff */
[----:B------:R-:W-:Y:S05]  /*0cc0*/  @P0 BRA `(.L_x_11) ;  /* 0x0000000400580947 */ /* 0x000fea0003800000 */
[----:B------:R-:W1:Y:S01]  /*0cd0*/  LDC.64 R20, c[0x0][0x628] ;  /* 0x00018a00ff147b82 */ /* 0x000e620000000a00 */
[----:B------:R-:W-:Y:S02]  /*0ce0*/  IMAD.MOV.U32 R8, RZ, RZ, R16 ;  /* 0x000000ffff087224 */ /* 0x000fe400078e0010 */
[----:B------:R-:W-:-:S05]  /*0cf0*/  IMAD.MOV.U32 R9, RZ, RZ, R17 ;  /* 0x000000ffff097224 */ /* 0x000fca00078e0011 */
[----:B------:R-:W2:Y:S08]  /*0d00*/  LDC R18, c[0x0][0x630] ;  /* 0x00018c00ff127b82 */ /* 0x000eb00000000800 */
[----:B------:R-:W3:Y:S01]  /*0d10*/  LDC.64 R24, c[0x0][0x620] ;  /* 0x00018800ff187b82 */ /* 0x000ee20000000a00 */
[----:B-1----:R-:W-:-:S04]  /*0d20*/  ISETP.NE.U32.AND P0, PT, R20, RZ, PT ;  /* 0x000000ff1400720c */ /* 0x002fc80003f05070 */
[----:B------:R-:W-:-:S13]  /*0d30*/  ISETP.NE.AND.EX P0, PT, R21, RZ, PT, P0 ;  /* 0x000000ff1500720c */ /* 0x000fda0003f05300 */
[----:B--23--:R-:W-:Y:S05]  /*0d40*/  @!P0 BRA `(.L_x_12) ;  /* 0x0000000000288947 */ /* 0x00cfea0003800000 */
[----:B------:R-:W1:Y:S02]  /*0d50*/  LDC R3, c[0x0][0x634] ;  /* 0x00018d00ff037b82 */ /* 0x000e640000000800 */
[----:B-1----:R-:W-:-:S05]  /*0d60*/  IADD3 R3, P0, R16, R3, RZ ;  /* 0x0000000310037210 */ /* 0x002fca0007f1e0ff */
[----:B------:R-:W-:-:S04]  /*0d70*/  IMAD.X R19, RZ, RZ, R17, P0 ;  /* 0x000000ffff137224 */ /* 0x000fc800000e0611 */
[----:B------:R-:W-:-:S04]  /*0d80*/  IMAD.WIDE.U32 R8, R19, R20, RZ ;  /* 0x0000001413087225 */ /* 0x000fc800078e00ff */
[----:B0-----:R-:W-:-:S04]  /*0d90*/  IMAD.WIDE.U32 R10, P0, R3, R21, R8 ;  /* 0x00000015030a7225 */ /* 0x001fc80007800008 */
[----:B------:R-:W-:-:S04]  /*0da0*/  IMAD.WIDE.U32 R8, R3, R20, RZ ;  /* 0x0000001403087225 */ /* 0x000fc800078e00ff */
[----:B------:R-:W-:Y:S01]  /*0db0*/  IMAD.X R13, RZ, RZ, RZ, P0 ;  /* 0x000000ffff0d7224 */ /* 0x000fe200000e06ff */
[----:B------:R-:W-:Y:S01]  /*0dc0*/  IADD3 RZ, P0, R9, R10, RZ ;  /* 0x0000000a09ff7210 */ /* 0x000fe20007f1e0ff */
[----:B------:R-:W-:-:S04]  /*0dd0*/  IMAD.MOV.U32 R12, RZ, RZ, R11 ;  /* 0x000000ffff0c7224 */ /* 0x000fc800078e000b */
[----:B------:R-:W-:-:S08]  /*0de0*/  IMAD.WIDE.U32.X R8, R19, R21, R12, P0 ;  /* 0x0000001513087225 */ /* 0x000fd000000e040c */
.L_x_12:
[-CC-:B------:R-:W-:Y:S01]  /*0df0*/  SHF.R.U64 R30, R8, R18.reuse, R9.reuse ;  /* 0x00000012081e7219 */ /* 0x180fe20000001209 */
[----:B------:R-:W1:Y:S01]  /*0e00*/  LDC R12, c[0x0][0x618] ;  /* 0x00018600ff0c7b82 */ /* 0x000e620000000800 */
[----:B------:R-:W-:Y:S01]  /*0e10*/  SHF.R.U32.HI R7, RZ, R18, R9 ;  /* 0x00000012ff077219 */ /* 0x000fe20000011609 */
[----:B------:R-:W-:Y:S01]  /*0e20*/  ULDC UR4, c[0x0][0x150] ;  /* 0x0000540000047ab9 */ /* 0x000fe20000000800 */
[----:B0-----:R-:W-:Y:S02]  /*0e30*/  IADD3 R11, P0, RZ, -R30, RZ ;  /* 0x8000001eff0b7210 */ /* 0x001fe40007f1e0ff */
[----:B------:R-:W-:-:S03]  /*0e40*/  I2FP.F32.U32 R3, R6 ;  /* 0x0000000600037245 */ /* 0x000fc60000201000 */
[----:B------:R-:W0:Y:S01]  /*0e50*/  LDC.64 R26, c[0x0][0x640] ;  /* 0x00019000ff1a7b82 */ /* 0x000e220000000a00 */
[----:B------:R-:W-:Y:S02]  /*0e60*/  IMAD.X R13, RZ, RZ, ~R7, P0 ;  /* 0x000000ffff0d7224 */ /* 0x000fe400000e0e07 */
[----:B------:R-:W-:Y:S01]  /*0e70*/  FMUL R3, R3, UR4 ;  /* 0x0000000403037c20 */ /* 0x000fe20008400000 */
[----:B------:R-:W-:Y:S01]  /*0e80*/  IMAD.WIDE.U32 R8, R11, R24, R16 ;  /* 0x000000180b087225 */ /* 0x000fe200078e0010 */
[----:B------:R-:W-:-:S03]  /*0e90*/  ULDC UR4, c[0x0][0x154] ;  /* 0x0000550000047ab9 */ /* 0x000fc60000000800 */
[----:B------:R-:W-:Y:S01]  /*0ea0*/  IMAD R10, R13, R24, RZ ;  /* 0x000000180d0a7224 */ /* 0x000fe200078e02ff */
[----:B------:R-:W2:Y:S01]  /*0eb0*/  LDC R7, c[0x0][0x144] ;  /* 0x00005100ff077b82 */ /* 0x000ea20000000800 */
[----:B------:R-:W3:Y:S02]  /*0ec0*/  F2I.U32.TRUNC.NTZ R3, R3 ;  /* 0x0000000300037305 */ /* 0x000ee4000020f000 */
[----:B------:R-:W-:-:S04]  /*0ed0*/  IMAD R11, R11, R25, R10 ;  /* 0x000000190b0b7224 */ /* 0x000fc800078e020a */
[----:B------:R-:W-:Y:S01]  /*0ee0*/  IMAD.IADD R9, R9, 0x1, R11 ;  /* 0x0000000109097824 */ /* 0x000fe200078e020b */
[----:B------:R-:W4:Y:S01]  /*0ef0*/  LDC R18, c[0x0][0x608] ;  /* 0x00018200ff127b82 */ /* 0x000f220000000800 */
[----:B------:R-:W-:-:S03]  /*0f00*/  IMAD.MOV.U32 R11, RZ, RZ, -0x1 ;  /* 0xffffffffff0b7424 */ /* 0x000fc600078e00ff */
[-C--:B-1----:R-:W-:Y:S02]  /*0f10*/  SHF.R.U64 R22, R8, R12.reuse, R9 ;  /* 0x0000000c08167219 */ /* 0x082fe40000001209 */
[----:B------:R-:W-:Y:S02]  /*0f20*/  I2FP.F32.U32 R8, R15 ;  /* 0x0000000f00087245 */ /* 0x000fe40000201000 */
[----:B------:R-:W1:Y:S01]  /*0f30*/  LDC R24, c[0x0][0x658] ;  /* 0x00019600ff187b82 */ /* 0x000e620000000800 */
[----:B0-----:R-:W-:Y:S01]  /*0f40*/  ISETP.NE.U32.AND P0, PT, R26, RZ, PT ;  /* 0x000000ff1a00720c */ /* 0x001fe20003f05070 */
[----:B---3--:R-:W-:Y:S01]  /*0f50*/  IMAD.MOV R10, RZ, RZ, -R3 ;  /* 0x000000ffff0a7224 */ /* 0x008fe200078e0a03 */
[----:B------:R-:W-:Y:S01]  /*0f60*/  SHF.R.U32.HI R9, RZ, R12, R9 ;  /* 0x0000000cff097219 */ /* 0x000fe20000011609 */
[----:B------:R-:W-:Y:S01]  /*0f70*/  FMUL R8, R8, UR4 ;  /* 0x0000000408087c20 */ /* 0x000fe20008400000 */
[----:B------:R-:W-:-:S03]  /*0f80*/  ISETP.NE.AND.EX P0, PT, R27, RZ, PT, P0 ;  /* 0x000000ff1b00720c */ /* 0x000fc60003f05300 */
[----:B------:R-:W0:Y:S01]  /*0f90*/  LDC R20, c[0x0][0x148] ;  /* 0x00005200ff147b82 */ /* 0x000e220000000800 */
[----:B--2---:R-:W-:-:S07]  /*0fa0*/  IMAD R3, R7, R10, R6 ;  /* 0x0000000a07037224 */ /* 0x004fce00078e0206 */
[----:B------:R-:W2:Y:S01]  /*0fb0*/  LDC R21, c[0x0][0x600] ;  /* 0x00018000ff157b82 */ /* 0x000ea20000000800 */
[-CC-:B----4-:R-:W-:Y:S02]  /*0fc0*/  SHF.R.U64 R32, R22, R18.reuse, R9.reuse ;  /* 0x0000001216207219 */ /* 0x190fe40000001209 */
[----:B------:R-:W-:Y:S01]  /*0fd0*/  SHF.R.U32.HI R7, RZ, R18, R9 ;  /* 0x00000012ff077219 */ /* 0x000fe20000011609 */
[----:B------:R-:W-:Y:S01]  /*0fe0*/  IMAD.MOV.U32 R9, RZ, RZ, 0x1 ;  /* 0x00000001ff097424 */ /* 0x000fe200078e00ff */
[----:B------:R3:W4:Y:S03]  /*0ff0*/  F2I.U32.TRUNC.NTZ R18, R8 ;  /* 0x0000000800127305 */ /* 0x000726000020f000 */
[----:B------:R-:W0:Y:S01]  /*1000*/  LDC R25, c[0x0][0x648] ;  /* 0x00019200ff197b82 */ /* 0x000e220000000800 */
[-C--:B-1----:R-:W-:Y:S02]  /*1010*/  SHF.L.U32 R6, R11, R24.reuse, RZ ;  /* 0x000000180b067219 */ /* 0x082fe400000006ff */
[----:B------:R-:W-:-:S02]  /*1020*/  SHF.R.U64 R34, R32, R24, R7 ;  /* 0x0000001820227219 */ /* 0x000fc40000001207 */
[----:B------:R-:W-:Y:S02]  /*1030*/  LOP3.LUT R13, RZ, R6, RZ, 0x33, !PT ;  /* 0x00000006ff0d7212 */ /* 0x000fe400078e33ff */
[-C--:B------:R-:W-:Y:S01]  /*1040*/  SHF.R.U32.HI R7, RZ, R24.reuse, R7 ;  /* 0x00000018ff077219 */ /* 0x080fe20000011607 */
[----:B------:R-:W1:Y:S01]  /*1050*/  LDC R29, c[0x0][0x638] ;  /* 0x00018e00ff1d7b82 */ /* 0x000e620000000800 */
[----:B------:R-:W-:Y:S01]  /*1060*/  SHF.L.U32 R12, R9, R24, RZ ;  /* 0x00000018090c7219 */ /* 0x000fe200000006ff */
[----:B------:R-:W-:-:S06]  /*1070*/  IMAD.MOV.U32 R6, RZ, RZ, R34 ;  /* 0x000000ffff067224 */ /* 0x000fcc00078e0022 */
[----:B------:R-:W0:Y:S01]  /*1080*/  LDC R28, c[0x0][0x610] ;  /* 0x00018400ff1c7b82 */ /* 0x000e220000000800 */
[----:B---34-:R-:W-:Y:S05]  /*1090*/  @!P0 BRA `(.L_x_13) ;  /* 0x0000000000288947 */ /* 0x018fea0003800000 */
[----:B------:R-:W3:Y:S02]  /*10a0*/  LDC R11, c[0x0][0x64c] ;  /* 0x00019300ff0b7b82 */ /* 0x000ee40000000800 */
[----:B---3--:R-:W-:-:S05]  /*10b0*/  IADD3 R11, P0, R34, R11, RZ ;  /* 0x0000000b220b7210 */ /* 0x008fca0007f1e0ff */
[----:B------:R-:W-:-:S04]  /*10c0*/  IMAD.X R19, RZ, RZ, R7, P0 ;  /* 0x000000ffff137224 */ /* 0x000fc800000e0607 */
[----:B------:R-:W-:-:S04]  /*10d0*/  IMAD.WIDE.U32 R6, R19, R26, RZ ;  /* 0x0000001a13067225 */ /* 0x000fc800078e00ff */
[----:B------:R-:W-:-:S04]  /*10e0*/  IMAD.WIDE.U32 R8, P0, R11, R27, R6 ;  /* 0x0000001b0b087225 */ /* 0x000fc80007800006 */
[----:B------:R-:W-:-:S04]  /*10f0*/  IMAD.WIDE.U32 R6, R11, R26, RZ ;  /* 0x0000001a0b067225 */ /* 0x000fc800078e00ff */
[----:B------:R-:W-:Y:S01]  /*1100*/  IMAD.X R11, RZ, RZ, RZ, P0 ;  /* 0x000000ffff0b7224 */ /* 0x000fe200000e06ff */
[----:B------:R-:W-:Y:S01]  /*1110*/  IADD3 RZ, P0, R7, R8, RZ ;  /* 0x0000000807ff7210 */ /* 0x000fe20007f1e0ff */
[----:B------:R-:W-:-:S04]  /*1120*/  IMAD.MOV.U32 R10, RZ, RZ, R9 ;  /* 0x000000ffff0a7224 */ /* 0x000fc800078e0009 */
[----:B------:R-:W-:-:S08]  /*1130*/  IMAD.WIDE.U32.X R6, R19, R27, R10, P0 ;  /* 0x0000001b13067225 */ /* 0x000fd000000e040a */
.L_x_13:
[----:B0-----:R-:W-:Y:S01]  /*1140*/  SHF.R.U64 R6, R6, R25, R7 ;  /* 0x0000001906067219 */ /* 0x001fe20000001207 */
[----:B--2---:R-:W-:Y:S01]  /*1150*/  VIADD R7, R21, 0xffffffff ;  /* 0xffffffff15077836 */ /* 0x004fe20000000000 */
[----:B------:R-:W-:Y:S01]  /*1160*/  LOP3.LUT R13, R32, R13, RZ, 0xc0, !PT ;  /* 0x0000000d200d7212 */ /* 0x000fe200078ec0ff */
[----:B------:R-:W-:Y:S02]  /*1170*/  IMAD.MOV R18, RZ, RZ, -R18 ;  /* 0x000000ffff127224 */ /* 0x000fe400078e0a12 */
[----:B------:R-:W-:Y:S01]  /*1180*/  IMAD.MOV R8, RZ, RZ, -R6 ;  /* 0x000000ffff087224 */ /* 0x000fe200078e0a06 */
[----:B------:R-:W-:Y:S01]  /*1190*/  LOP3.LUT R7, R22, R7, RZ, 0xc0, !PT ;  /* 0x0000000716077212 */ /* 0x000fe200078ec0ff */
[----:B------:R-:W-:Y:S02]  /*11a0*/  IMAD R12, R12, R6, R13 ;  /* 0x000000060c0c7224 */ /* 0x000fe400078e020d */
[----:B------:R-:W-:Y:S02]  /*11b0*/  @P1 IMAD R3, R20, R18, R15 ;  /* 0x0000001214031224 */ /* 0x000fe400078e020f */
[----:B-1----:R-:W-:-:S02]  /*11c0*/  IMAD R6, R8, R29, R34 ;  /* 0x0000001d08067224 */ /* 0x002fc400078e0222 */
[----:B------:R-:W-:Y:S02]  /*11d0*/  IMAD R22, R12, R28, R3 ;  /* 0x0000001c0c167224 */ /* 0x000fe400078e0203 */
[----:B------:R-:W-:Y:S02]  /*11e0*/  IMAD R7, R6, R21, R7 ;  /* 0x0000001506077224 */ /* 0x000fe400078e0207 */
[----:B------:R-:W-:Y:S02]  /*11f0*/  IMAD.MOV.U32 R3, RZ, RZ, 0x1 ;  /* 0x00000001ff037424 */ /* 0x000fe400078e00ff */
[----:B------:R-:W-:Y:S01]  /*1200*/  IMAD.MOV.U32 R19, RZ, RZ, R30 ;  /* 0x000000ffff137224 */ /* 0x000fe200078e001e */
[----:B------:R-:W-:Y:S02]  /*1210*/  SEL R18, R7, R22, !P1 ;  /* 0x0000001607127207 */ /* 0x000fe40004800000 */
[----:B------:R-:W-:-:S07]  /*1220*/  SEL R22, R22, R7, !P1 ;  /* 0x0000000716167207 */ /* 0x000fce0004800000 */
.L_x_11:
[----:B------:R-:W-:Y:S05]  /*1230*/  @!P2 BRA `(.L_x_14) ;  /* 0x000000540070a947 */ /* 0x000fea0003800000 */
[----:B------:R-:W-:-:S13]  /*1240*/  ISETP.GT.U32.AND P0, PT, R31, 0x1, PT ;  /* 0x000000011f00780c */ /* 0x000fda0003f04070 */
[----:B------:R-:W-:Y:S05]  /*1250*/  @P0 EXIT ;  /* 0x000000000000094d */ /* 0x000fea0003800000 */
.L_x_15:
[----:B------:R-:W-:-:S08]  /*1260*/  NOP ;  /* 0x0000000000007918 */ /* 0x000fd00000000000 */
[----:B------:R-:W1:Y:S02]  /*1270*/  USETMAXREG.TRY_ALLOC.CTAPOOL UP0, 0xe8 ;  /* 0x000000e8000079c8 */ /* 0x000e640008000600 */
[----:B-1----:R-:W-:-:S13]  /*1280*/  PLOP3.LUT P0, PT, PT, PT, UP0, 0x80, 0x0 ;  /* 0x000000000000781c */ /* 0x002fda0003f0f008 */
[----:B------:R-:W-:Y:S05]  /*1290*/  @!P0 BRA `(.L_x_15) ;  /* 0xfffffffc00f08947 */ /* 0x000fea000383ffff */
[----:B------:R-:W-:-:S13]  /*12a0*/  LOP3.LUT P0, RZ, R3, 0xff, RZ, 0xc0, !PT ;  /* 0x000000ff03ff7812 */ /* 0x000fda000780c0ff */
[----:B------:R-:W-:Y:S05]  /*12b0*/  @!P0 EXIT ;  /* 0x000000000000894d */ /* 0x000fea0003800000 */
[----:B------:R-:W2:Y:S01]  /*12c0*/  LDL.64 R8, [R1] ;  /* 0x0000000001087983 */ /* 0x000ea20000100a00 */
[----:B------:R-:W-:Y:S01]  /*12d0*/  SHF.R.S32.HI R4, RZ, 0x1f, R5 ;  /* 0x0000001fff047819 */ /* 0x000fe20000011405 */
[----:B------:R-:W1:Y:S01]  /*12e0*/  S2UR UR4, SR_CgaCtaId ;  /* 0x00000000000479c3 */ /* 0x000e620000008800 */
[----:B------:R-:W-:Y:S01]  /*12f0*/  UISETP.LT.AND UP0, UPT, UR40, 0x1, UPT ;  /* 0x000000012800788c */ /* 0x000fe2000bf01270 */
[----:B------:R-:W-:Y:S01]  /*1300*/  LOP3.LUT R102, R23, 0x1, RZ, 0xfc, !PT ;  /* 0x0000000117667812 */ /* 0x000fe200078efcff */
[----:B------:R-:W-:Y:S01]  /*1310*/  UIADD3 UR5, UR43, -0x1, URZ ;  /* 0xffffffff2b057890 */ /* 0x000fe2000fffe03f */
[CC--:B------:R-:W-:Y:S01]  /*1320*/  LEA.HI R3, R4.reuse, R5.reuse, RZ, 0x2 ;  /* 0x0000000504037211 */ /* 0x0c0fe200078f10ff */
[----:B------:R-:W-:Y:S01]  /*1330*/  USEL UR42, UR40, 0x1, UP0 ;  /* 0x00000001282a7887 */ /* 0x000fe20008000000 */
[----:B------:R-:W-:Y:S01]  /*1340*/  LEA.HI R4, R4, R5, RZ, 0x5 ;  /* 0x0000000504047211 */ /* 0x000fe200078f28ff */
[----:B------:R-:W-:Y:S01]  /*1350*/  UMOV UR41, 0x400 ;  /* 0x0000040000297882 */ /* 0x000fe20000000000 */
[--C-:B------:R-:W-:Y:S01]  /*1360*/  SHF.R.S32.HI R90, RZ, 0x2, R3.reuse ;  /* 0x00000002ff5a7819 */ /* 0x100fe20000011403 */
[----:B------:R-:W3:Y:S01]  /*1370*/  LDC R96, c[0x0][0x658] ;  /* 0x00019600ff607b82 */ /* 0x000ee20000000800 */
[----:B------:R-:W-:Y:S01]  /*1380*/  SHF.R.S32.HI R7, RZ, 0x1f, R3 ;  /* 0x0000001fff077819 */ /* 0x000fe20000011403 */
[----:B------:R-:W-:Y:S01]  /*1390*/  UISETP.NE.AND UP0, UPT, UR5, URZ, UPT ;  /* 0x0000003f0500728c */ /* 0x000fe2000bf05270 */
[----:B------:R-:W-:Y:S01]  /*13a0*/  LOP3.LUT R6, R3, 0xfffffffc, RZ, 0xc0, !PT ;  /* 0xfffffffc03067812 */ /* 0x000fe200078ec0ff */
[----:B------:R-:W-:Y:S01]  /*13b0*/  ULDC UR6, c[0x0][0x284] ;  /* 0x0000a10000067ab9 */ /* 0x000fe20000000800 */
[----:B------:R-:W-:Y:S01]  /*13c0*/  LEA.HI R7, R7, R90, RZ, 0x3 ;  /* 0x0000005a07077211 */ /* 0x000fe200078f18ff */
[----:B------:R-:W-:Y:S01]  /*13d0*/  USHF.L.U32 UR45, UR40, 0x1, URZ ;  /* 0x00000001282d7899 */ /* 0x000fe2000800063f */
[----:B------:R-:W-:Y:S01]  /*13e0*/  SHF.R.S32.HI R3, RZ, 0x5, R4 ;  /* 0x00000005ff037819 */ /* 0x000fe20000011404 */
[----:B------:R-:W4:Y:S01]  /*13f0*/  LDC.64 R94, c[0x0][0x5c8] ;  /* 0x00017200ff5e7b82 */ /* 0x000f220000000a00 */
[----:B------:R-:W-:Y:S01]  /*1400*/  LOP3.LUT R7, R7, 0xfffffff8, RZ, 0xc0, !PT ;  /* 0xfffffff807077812 */ /* 0x000fe200078ec0ff */
[----:B------:R-:W-:Y:S01]  /*1410*/  IMAD.IADD R6, R5, 0x1, -R6 ;  /* 0x0000000105067824 */ /* 0x000fe200078e0a06 */
[----:B------:R-:W-:Y:S01]  /*1420*/  UIADD3 UR42, -UR42, UR40, URZ ;  /* 0x000000282a2a7290 */ /* 0x000fe2000fffe13f */
[----:B------:R-:W-:-:S02]  /*1430*/  IMAD.MOV.U32 R5, RZ, RZ, 0x1 ;  /* 0x00000001ff057424 */ /* 0x000fc400078e00ff */
[----:B------:R-:W-:Y:S01]  /*1440*/  IMAD.IADD R90, R90, 0x1, -R7 ;  /* 0x000000015a5a7824 */ /* 0x000fe200078e0a07 */
[----:B-1----:R-:W-:Y:S01]  /*1450*/  ULEA UR41, UR4, UR41, 0x18 ;  /* 0x0000002904297291 */ /* 0x002fe2000f8ec03f */
[----:B------:R-:W1:Y:S01]  /*1460*/  LDC R97, c[0x0][0x288] ;  /* 0x0000a200ff617b82 */ /* 0x000e620000000800 */
[----:B------:R-:W-:Y:S01]  /*1470*/  USHF.L.U32 UR4, UR5, 0x3, URZ ;  /* 0x0000000305047899 */ /* 0x000fe2000800063f */
[--C-:B------:R-:W-:Y:S01]  /*1480*/  IMAD R101, R3, -0x10, -R90.reuse ;  /* 0xfffffff003657824 */ /* 0x100fe200078e0a5a */
[--C-:B------:R-:W-:Y:S01]  /*1490*/  SHF.R.S32.HI R91, RZ, 0x1f, R90.reuse ;  /* 0x0000001fff5b7819 */ /* 0x100fe2000001145a */
[----:B------:R-:W-:Y:S01]  /*14a0*/  USEL UR5, URZ, 0x1, UP0 ;  /* 0x000000013f057887 */ /* 0x000fe20008000000 */
[----:B------:R-:W-:Y:S01]  /*14b0*/  IMAD.SHL.U32 R92, R6, 0x2, RZ ;  /* 0x00000002065c7824 */ /* 0x000fe200078e00ff */
[----:B------:R-:W-:Y:S01]  /*14c0*/  UIADD3 UR46, UR41, 0xa0, URZ ;  /* 0x000000a0292e7890 */ /* 0x000fe2000fffe03f */
[----:B------:R-:W-:Y:S01]  /*14d0*/  VIADD R101, R101, UR6 ;  /* 0x0000000665657c36 */ /* 0x000fe20008000000 */
[----:B------:R-:W0:Y:S01]  /*14e0*/  LDC R99, c[0x0][0x600] ;  /* 0x00018000ff637b82 */ /* 0x000e220000000800 */
[----:B------:R-:W-:Y:S01]  /*14f0*/  IMAD.WIDE R90, R3, 0x10, R90 ;  /* 0x00000010035a7825 */ /* 0x000fe200078e025a */
[----:B------:R-:W-:Y:S01]  /*1500*/  ULOP3.LUT UR4, UR4, 0x8, URZ, 0xc0, !UPT ;  /* 0x0000000804047892 */ /* 0x000fe2000f8ec03f */
[----:B------:R-:W-:Y:S01]  /*1510*/  SHF.R.S32.HI R93, RZ, 0x1f, R92 ;  /* 0x0000001fff5d7819 */ /* 0x000fe2000001145c */
[----:B------:R-:W-:Y:S01]  /*1520*/  ULEA UR43, UR43, UR46, 0x3 ;  /* 0x0000002e2b2b7291 */ /* 0x000fe2000f8e183f */
[----:B------:R-:W-:Y:S01]  /*1530*/  IMAD.MOV.U32 R3, RZ, RZ, -0x1 ;  /* 0xffffffffff037424 */ /* 0x000fe200078e00ff */
[----:B------:R-:W-:Y:S01]  /*1540*/  ULOP3.LUT UR47, UR4, 0x8, URZ, 0x3c, !UPT ;  /* 0x00000008042f7892 */ /* 0x000fe2000f8e3c3f */
[----:B------:R-:W-:Y:S01]  /*1550*/  IMAD.U32 R103, RZ, RZ, UR5 ;  /* 0x00000005ff677e24 */ /* 0x000fe2000f8e00ff */
[C---:B----4-:R-:W-:Y:S01]  /*1560*/  SHF.L.U64.HI R95, R94.reuse, 0x3, R95 ;  /* 0x000000035e5f7819 */ /* 0x050fe2000001025f */
[----:B------:R-:W-:Y:S01]  /*1570*/  IMAD.SHL.U32 R94, R94, 0x8, RZ ;  /* 0x000000085e5e7824 */ /* 0x000fe200078e00ff */
[-C--:B---3--:R-:W-:Y:S01]  /*1580*/  SHF.L.U32 R3, R3, R96.reuse, RZ ;  /* 0x0000006003037219 */ /* 0x088fe200000006ff */
[----:B------:R-:W-:Y:S01]  /*1590*/  ULOP3.LUT UR44, UR4, 0x18, URZ, 0x3c, !UPT ;  /* 0x00000018042c7892 */ /* 0x000fe2000f8e3c3f */
[----:B------:R-:W-:-:S02]  /*15a0*/  SHF.L.U32 R96, R5, R96, RZ ;  /* 0x0000006005607219 */ /* 0x000fc400000006ff */
[----:B------:R-:W-:Y:S01]  /*15b0*/  LOP3.LUT R100, RZ, R3, RZ, 0x33, !PT ;  /* 0x00000003ff647212 */ /* 0x000fe200078e33ff */
[----:B-1----:R-:W-:Y:S02]  /*15c0*/  IMAD R97, R6, -0x2, R97 ;  /* 0xfffffffe06617824 */ /* 0x002fe400078e0261 */
[----:B0-----:R-:W-:Y:S01]  /*15d0*/  VIADD R99, R99, 0xffffffff ;  /* 0xffffffff63637836 */ /* 0x001fe20000000000 */
[----:B--2---:R-:W-:-:S07]  /*15e0*/  SHF.L.U64.HI R98, R8, 0x1, R0 ;  /* 0x0000000108627819 */ /* 0x004fce0000010200 */
.L_x_163:
[----:B------:R-:W-:-:S04]  /*15f0*/  SHF.L.U32 R0, R103, 0x1f, RZ ;  /* 0x0000001f67007819 */ /* 0x000fc800000006ff */
[----:B------:R-:W0:Y:S02]  /*1600*/  SYNCS.PHASECHK.TRANS64.TRYWAIT P0, [UR43+-0x8], R0 ;  /* 0xfffff800ff0075a7 */ /* 0x000e24000800016b */
[----:B01-34-:R-:W-:Y:S05]  /*1610*/  @!P0 BRA `(.L_x_16) ;  /* 0x0000006400148947 */ /* 0x01bfea0003800000 */
.L_x_190:
[----:B------:R-:W-:Y:S02]  /*1620*/  ULDC UR4, c[0x0][0x28c] ;  /* 0x0000a30000047ab9 */ /* 0x000fe40000000800 */
[----:B------:R-:W-:-:S13]  /*1630*/  ISETP.LT.AND P0, PT, RZ, UR4, PT ;  /* 0x00000004ff007c0c */ /* 0x000fda000bf01270 */
[----:B------:R-:W-:Y:S05]  /*1640*/  @P0 BRA `(.L_x_17) ;  /* 0x0000000000400947 */ /* 0x000fea0003800000 */
[----:B0-----:R-:W-:Y:S01]  /*1650*/  MOV R0, 0x0 ;  /* 0x0000000000007802 */ /* 0x001fe20000000f00 */
[----:B------:R-:W-:Y:S01]  /*1660*/  ULDC.64 UR4, c[0x4][0x68] ;  /* 0x01001a0000047ab9 */ /* 0x000fe20000000a00 */
[----:B------:R-:W-:Y:S01]  /*1670*/  ULDC.64 UR6, c[0x4][0x8] ;  /* 0x0100020000067ab9 */ /* 0x000fe20000000a00 */
[----:B------:R-:W-:Y:S01]  /*1680*/  IMAD.U32 R4, RZ, RZ, UR4 ;  /* 0x00000004ff047e24 */ /* 0x000fe2000f8e00ff */
[----:B------:R0:W1:Y:S01]  /*1690*/  LDC.64 R14, c[0x4][R0] ;  /* 0x01000000000e7b82 */ /* 0x0000620000000a00 */
[----:B------:R-:W-:Y:S01]  /*16a0*/  IMAD.U32 R5, RZ, RZ, UR5 ;  /* 0x00000005ff057e24 */ /* 0x000fe2000f8e00ff */
[----:B------:R-:W-:Y:S01]  /*16b0*/  ULDC.64 UR4, c[0x4][0x70] ;  /* 0x01001c0000047ab9 */ /* 0x000fe20000000a00 */
[----:B------:R-:W-:Y:S02]  /*16c0*/  IMAD.U32 R10, RZ, RZ, UR6 ;  /* 0x00000006ff0a7e24 */ /* 0x000fe4000f8e00ff */
[----:B------:R-:W-:Y:S02]  /*16d0*/  IMAD.U32 R6, RZ, RZ, UR4 ;  /* 0x00000004ff067e24 */ /* 0x000fe4000f8e00ff */
[----:B------:R-:W-:-:S02]  /*16e0*/  IMAD.U32 R7, RZ, RZ, UR5 ;  /* 0x00000005ff077e24 */ /* 0x000fc4000f8e00ff */
[----:B------:R-:W-:Y:S02]  /*16f0*/  IMAD.U32 R11, RZ, RZ, UR7 ;  /* 0x00000007ff0b7e24 */ /* 0x000fe4000f8e00ff */
[----:B------:R-:W-:Y:S02]  /*1700*/  IMAD.MOV.U32 R8, RZ, RZ, 0x1e1 ;  /* 0x000001e1ff087424 */ /* 0x000fe400078e00ff */
[----:B------:R-:W-:Y:S02]  /*1710*/  IMAD.MOV.U32 R12, RZ, RZ, 0x1 ;  /* 0x00000001ff0c7424 */ /* 0x000fe400078e00ff */
[----:B0-----:R-:W-:-:S07]  /*1720*/  IMAD.MOV.U32 R13, RZ, RZ, RZ ;  /* 0x000000ffff0d7224 */ /* 0x001fce00078e00ff */
[----:B------:R-:W-:-:S07]  /*1730*/  LEPC R20, `(.L_x_17) ;  /* 0x000000001014794e */ /* 0x000fce0000000000 */
[----:B-1---5:R-:W-:Y:S05]  /*1740*/  CALL.ABS.NOINC R14 ;  /* 0x000000000e007343 */ /* 0x022fea0003c00000 */
.L_x_17:
[----:B------:R-:W-:-:S13]  /*1750*/  ISETP.NE.AND P0, PT, R102, 0x3, PT ;  /* 0x000000036600780c */ /* 0x000fda0003f05270 */
[----:B------:R-:W-:Y:S05]  /*1760*/  @!P0 BRA `(.L_x_18) ;  /* 0x0000000000048947 */ /* 0x000fea0003800000 */
[----:B------:R-:W-:Y:S01]  /*1770*/  BPT.TRAP 0x1 ;  /* 0x000000040000795c */ /* 0x000fe20000300000 */
.L_x_18:
[----:B0-----:R-:W-:Y:S02]  /*1780*/  IMAD.U32 R3, RZ, RZ, UR38 ;  /* 0x00000026ff037e24 */ /* 0x001fe4000f8e00ff */
[----:B------:R-:W-:-:S03]  /*1790*/  IMAD.U32 R0, RZ, RZ, UR39 ;  /* 0x00000027ff007e24 */ /* 0x000fc6000f8e00ff */
[----:B------:R-:W-:Y:S02]  /*17a0*/  LEA R3, R3, UR41, 0x3 ;  /* 0x0000002903037c11 */ /* 0x000fe4000f8e18ff */
[----:B------:R-:W-:-:S04]  /*17b0*/  SHF.L.U32 R0, R0, 0x1f, RZ ;  /* 0x0000001f00007819 */ /* 0x000fc800000006ff */
[----:B------:R0:W1:Y:S01]  /*17c0*/  SYNCS.PHASECHK.TRANS64.TRYWAIT P1, [R3+URZ], R0 ;  /* 0x00000000030075a7 */ /* 0x000062000802017f */
[----:B------:R-:W-:Y:S05]  /*17d0*/  @!P0 BRA `(.L_x_19) ;  /* 0x0000000000048947 */ /* 0x000fea0003800000 */
[----:B------:R-:W-:Y:S01]  /*17e0*/  BPT.TRAP 0x1 ;  /* 0x000000040000795c */ /* 0x000fe20000300000 */
.L_x_19:
[----:B------:R-:W-:-:S05]  /*17f0*/  IMAD.U32 R4, RZ, RZ, UR42 ;  /* 0x0000002aff047e24 */ /* 0x000fca000f8e00ff */
[----:B------:R-:W-:Y:S01]  /*1800*/  ISETP.GE.AND P2, PT, R4, 0x1, PT ;  /* 0x000000010400780c */ /* 0x000fe20003f46270 */
[----:B-1----:R-:W-:-:S12]  /*1810*/  @P1 BRA `(.L_x_20) ;  /* 0x0000000000081947 */ /* 0x002fd80003800000 */
[----:B------:R-:W1:Y:S02]  /*1820*/  SYNCS.PHASECHK.TRANS64.TRYWAIT P1, [R3+URZ], R0 ;  /* 0x00000000030075a7 */ /* 0x000e64000802017f */
[----:B-1----:R-:W-:Y:S05]  /*1830*/  @!P1 BRA `(.L_x_21) ;  /* 0x0000006000a49947 */ /* 0x002fea0003800000 */
.L_x_20:
[----:B------:R-:W-:Y:S05]  /*1840*/  WARPSYNC.ALL ;  /* 0x0000000000007948 */ /* 0x000fea0003800000 */
[----:B------:R-:W-:Y:S01]  /*1850*/  UIADD3 UR4, UR41, 0x180, URZ ;  /* 0x0000018029047890 */ /* 0x000fe2000fffe03f */
[----:B------:R-:W-:Y:S01]  /*1860*/  WARPGROUP.ARRIVE ;  /* 0x00000000000079c5 */ /* 0x000fe20000000000 */
[----:B------:R-:W-:Y:S02]  /*1870*/  UIADD3 UR5, UR41, 0x12180, URZ ;  /* 0x0001218029057890 */ /* 0x000fe4000fffe03f */
[----:B------:R-:W-:Y:S02]  /*1880*/  USHF.R.U32.HI UR4, URZ, 0x4, UR4 ;  /* 0x000000043f047899 */ /* 0x000fe40008011604 */
[----:B------:R-:W-:-:S02]  /*1890*/  USHF.R.U32.HI UR5, URZ, 0x4, UR5 ;  /* 0x000000043f057899 */ /* 0x000fc40008011605 */
[----:B------:R-:W-:Y:S02]  /*18a0*/  ULOP3.LUT UR4, UR4, 0x3fff, URZ, 0xc0, !UPT ;  /* 0x00003fff04047892 */ /* 0x000fe4000f8ec03f */
[----:B------:R-:W-:Y:S02]  /*18b0*/  ULOP3.LUT UR5, UR5, 0x3fff, URZ, 0xc0, !UPT ;  /* 0x00003fff05057892 */ /* 0x000fe4000f8ec03f */
[----:B------:R-:W-:Y:S02]  /*18c0*/  ULOP3.LUT UR8, UR4, 0x10000, URZ, 0xfc, !UPT ;  /* 0x0001000004087892 */ /* 0x000fe4000f8efc3f */
[----:B------:R-:W-:Y:S02]  /*18d0*/  ULOP3.LUT UR9, UR5, 0x10000, URZ, 0xfc, !UPT ;  /* 0x0001000005097892 */ /* 0x000fe4000f8efc3f */
[----:B------:R-:W-:Y:S02]  /*18e0*/  ULEA UR10, UR38, UR8, 0x9 ;  /* 0x00000008260a7291 */ /* 0x000fe4000f8e483f */
[----:B------:R-:W-:Y:S01]  /*18f0*/  ULEA UR11, UR38, UR9, 0xa ;  /* 0x00000009260b7291 */ /* 0x000fe2000f8e503f */
[----:B------:R-:W-:Y:S01]  /*1900*/  UMOV UR5, 0x40000040 ;  /* 0x4000004000057882 */ /* 0x000fe20000000000 */
[----:B------:R-:W-:-:S03]  /*1910*/  UMOV UR7, 0x40000040 ;  /* 0x4000004000077882 */ /* 0x000fc60000000000 */
[----:B------:R-:W-:Y:S02]  /*1920*/  UMOV UR4, UR10 ;  /* 0x0000000a00047c82 */ /* 0x000fe40008000000 */
[----:B------:R-:W-:Y:S02]  /*1930*/  UMOV UR6, UR11 ;  /* 0x0000000b00067c82 */ /* 0x000fe40008000000 */
[----:B------:R-:W-:Y:S01]  /*1940*/  HGMMA.64x128x16.F32.BF16 R24, gdesc[UR4], RZ, !UPT, gsb0 ;  /* 0x01e00000041879f0 */ /* 0x000fe2000c0018ff */
[----:B------:R-:W-:Y:S02]  /*1950*/  UIADD3 UR4, UR10, 0x2, URZ ;  /* 0x000000020a047890 */ /* 0x000fe4000fffe03f */
[----:B------:R-:W-:Y:S01]  /*1960*/  UIADD3 UR6, UR11, 0x2, URZ ;  /* 0x000000020b067890 */ /* 0x000fe2000fffe03f */
[----:B------:R-:W-:Y:S01]  /*1970*/  UMOV UR5, 0x40000040 ;  /* 0x4000004000057882 */ /* 0x000fe20000000000 */
[----:B------:R-:W-:Y:S01]  /*1980*/  UMOV UR7, 0x40000040 ;  /* 0x4000004000077882 */ /* 0x000fe20000000000 */
[----:B------:R-:W-:-:S02]  /*1990*/  WARPGROUP.DEPBAR.LE gsb0, 0x0 ;  /* 0x00008000000079c5 */ /* 0x000fc40000010000 */
[----:B------:R-:W-:-:S06]  /*19a0*/  WARPGROUP.ARRIVE ;  /* 0x00000000000079c5 */ /* 0x000fcc0000000000 */
[----:B------:R-:W-:Y:S01]  /*19b0*/  HGMMA.64x128x16.F32.BF16 R24, gdesc[UR4], R24, gsb0 ;  /* 0x01e00000041879f0 */ /* 0x000fe20008001818 */
[----:B------:R-:W-:Y:S02]  /*19c0*/  UIADD3 UR4, UR10, 0x4, URZ ;  /* 0x000000040a047890 */ /* 0x000fe4000fffe03f */
[----:B------:R-:W-:Y:S01]  /*19d0*/  UIADD3 UR6, UR11, 0x4, URZ ;  /* 0x000000040b067890 */ /* 0x000fe2000fffe03f */
[----:B------:R-:W-:Y:S01]  /*19e0*/  UMOV UR5, 0x40000040 ;  /* 0x4000004000057882 */ /* 0x000fe20000000000 */
[----:B------:R-:W-:Y:S01]  /*19f0*/  UMOV UR7, 0x40000040 ;  /* 0x4000004000077882 */ /* 0x000fe20000000000 */
[----:B------:R-:W-:Y:S02]  /*1a00*/  WARPGROUP.DEPBAR.LE gsb0, 0x0 ;  /* 0x00008000000079c5 */ /* 0x000fe40000010000 */
        /* <DEDUP_REMOVED lines=8> */
[----:B------:R-:W-:Y:S03]  /*1a90*/  HGMMA.64x128x16.F32.BF16 R24, gdesc[UR4], R24, gsb0 ;  /* 0x01e00000041879f0 */ /* 0x000fe60008001818 */
[----:B------:R-:W-:Y:S02]  /*1aa0*/  WARPGROUP.DEPBAR.LE gsb0, 0x0 ;  /* 0x00008000000079c5 */ /* 0x000fe40000010000 */
[----:B------:R-:W-:Y:S05]  /*1ab0*/  @!P2 BRA `(.L_x_22) ;  /* 0x000000040010a947 */ /* 0x000fea0003800000 */
[----:B------:R-:W-:Y:S01]  /*1ac0*/  UIADD3 UR4, UR38, 0x1, URZ ;  /* 0x0000000126047890 */ /* 0x000fe2000fffe03f */
[----:B01----:R-:W-:Y:S01]  /*1ad0*/  IMAD.U32 R0, RZ, RZ, UR42 ;  /* 0x0000002aff007e24 */ /* 0x003fe2000f8e00ff */
[----:B------:R-:W-:Y:S02]  /*1ae0*/  UMOV UR11, UR38 ;  /* 0x00000026000b7c82 */ /* 0x000fe40008000000 */
[----:B------:R-:W-:-:S04]  /*1af0*/  UISETP.NE.AND UP0, UPT, UR4, 0x9, UPT ;  /* 0x000000090400788c */ /* 0x000fc8000bf05270 */
[----:B------:R-:W-:Y:S02]  /*1b00*/  USEL UR5, URZ, 0x1, UP0 ;  /* 0x000000013f057887 */ /* 0x000fe40008000000 */
[----:B------:R-:W-:Y:S02]  /*1b10*/  USEL UR10, UR4, URZ, UP0 ;  /* 0x0000003f040a7287 */ /* 0x000fe40008000000 */
[----:B------:R-:W-:-:S06]  /*1b20*/  ULOP3.LUT UR5, UR39, UR5, URZ, 0x3c, !UPT ;  /* 0x0000000527057292 */ /* 0x000fcc000f8e3c3f */
[----:B------:R-:W-:-:S07]  /*1b30*/  IMAD.U32 R5, RZ, RZ, UR5 ;  /* 0x00000005ff057e24 */ /* 0x000fce000f8e00ff */
.L_x_29:
[----:B01----:R-:W-:Y:S05]  /*1b40*/  @!P0 BRA `(.L_x_23) ;  /* 0x0000000000048947 */ /* 0x003fea0003800000 */
[----:B------:R-:W-:Y:S01]  /*1b50*/  BPT.TRAP 0x1 ;  /* 0x000000040000795c */ /* 0x000fe20000300000 */
.L_x_23:
[----:B------:R-:W-:Y:S01]  /*1b60*/  ULEA UR4, UR10, UR41, 0x3 ;  /* 0x000000290a047291 */ /* 0x000fe2000f8e183f */
[----:B------:R-:W-:-:S08]  /*1b70*/  SHF.L.U32 R3, R5, 0x1f, RZ ;  /* 0x0000001f05037819 */ /* 0x000fd000000006ff */
[----:B------:R0:W1:Y:S01]  /*1b80*/  SYNCS.PHASECHK.TRANS64.TRYWAIT P1, [UR4], R3 ;  /* 0x00000003ff0075a7 */ /* 0x0000620008020144 */
[----:B------:R-:W-:Y:S05]  /*1b90*/  @!P0 BRA `(.L_x_24) ;  /* 0x0000000000048947 */ /* 0x000fea0003800000 */
[----:B------:R-:W-:Y:S01]  /*1ba0*/  BPT.TRAP 0x1 ;  /* 0x000000040000795c */ /* 0x000fe20000300000 */
.L_x_24:
[----:B-1----:R-:W-:Y:S05]  /*1bb0*/  @P1 BRA `(.L_x_25) ;  /* 0x0000000000081947 */ /* 0x002fea0003800000 */
[----:B------:R-:W1:Y:S02]  /*1bc0*/  SYNCS.PHASECHK.TRANS64.TRYWAIT P1, [UR4], R3 ;  /* 0x00000003ff0075a7 */ /* 0x000e640008020144 */
[----:B-1----:R-:W-:Y:S05]  /*1bd0*/  @!P1 BRA `(.L_x_26) ;  /* 0x0000005c00d09947 */ /* 0x002fea0003800000 */
.L_x_25:
[----:B------:R-:W-:Y:S01]  /*1be0*/  ULEA UR12, UR10, UR8, 0x9 ;  /* 0x000000080a0c7291 */ /* 0x000fe2000f8e483f */
[----:B------:R-:W-:Y:S01]  /*1bf0*/  WARPGROUP.ARRIVE ;  /* 0x00000000000079c5 */ /* 0x000fe20000000000 */
[----:B------:R-:W-:Y:S01]  /*1c00*/  ULEA UR13, UR10, UR9, 0xa ;  /* 0x000000090a0d7291 */ /* 0x000fe2000f8e503f */
[----:B------:R-:W-:Y:S01]  /*1c10*/  UMOV UR5, 0x40000040 ;  /* 0x4000004000057882 */ /* 0x000fe20000000000 */
[----:B------:R-:W-:-:S03]  /*1c20*/  UMOV UR7, 0x40000040 ;  /* 0x4000004000077882 */ /* 0x000fc60000000000 */
[----:B------:R-:W-:Y:S02]  /*1c30*/  UMOV UR4, UR12 ;  /* 0x0000000c00047c82 */ /* 0x000fe40008000000 */
[----:B------:R-:W-:Y:S02]  /*1c40*/  UMOV UR6, UR13 ;  /* 0x0000000d00067c82 */ /* 0x000fe40008000000 */
[----:B------:R-:W-:Y:S01]  /*1c50*/  HGMMA.64x128x16.F32.BF16 R24, gdesc[UR4], R24, gsb0 ;  /* 0x01e00000041879f0 */ /* 0x000fe20008001818 */
        /* <DEDUP_REMOVED lines=23> */
[----:B------:R-:W-:Y:S01]  /*1dd0*/  BPT.TRAP 0x1 ;  /* 0x000000040000795c */ /* 0x000fe20000300000 */
.L_x_27:
[----:B------:R-:W-:Y:S01]  /*1de0*/  ULEA UR4, UR11, UR41, 0x3 ;  /* 0x000000290b047291 */ /* 0x000fe2000f8e183f */
[----:B------:R-:W-:-:S03]  /*1df0*/  ISETP.GT.U32.AND P1, PT, R23, 0x1, PT ;  /* 0x000000011700780c */ /* 0x000fc60003f24070 */
[----:B------:R-:W-:-:S04]  /*1e00*/  UIADD3 UR4, UR4, 0x48, URZ ;  /* 0x0000004804047890 */ /* 0x000fc8000fffe03f */
[----:B------:R-:W-:-:S09]  /*1e10*/  UPRMT UR4, URZ, 0x654, UR4 ;  /* 0x000006543f047896 */ /* 0x000fd20008000004 */
[----:B------:R-:W-:Y:S01]  /*1e20*/  SYNCS.ARRIVE.TRANS64.RED.A1T0 RZ, [UR4], RZ ;  /* 0x000000ffffff79a7 */ /* 0x000fe20008100404 */
[----:B------:R-:W-:Y:S05]  /*1e30*/  @P1 BRA `(.L_x_28) ;  /* 0x0000000000041947 */ /* 0x000fea0003800000 */
[----:B------:R-:W-:Y:S01]  /*1e40*/  BPT.TRAP 0x1 ;  /* 0x000000040000795c */ /* 0x000fe20000300000 */
.L_x_28:
[----:B------:R-:W-:Y:S01]  /*1e50*/  UIADD3 UR10, UR10, 0x1, URZ ;  /* 0x000000010a0a7890 */ /* 0x000fe2000fffe03f */
[C---:B------:R-:W-:Y:S01]  /*1e60*/  ISETP.GT.AND P1, PT, R0.reuse, 0x1, PT ;  /* 0x000000010000780c */ /* 0x040fe20003f24270 */
[----:B------:R-:W-:Y:S01]  /*1e70*/  UIADD3 UR11, UR11, 0x1, URZ ;  /* 0x000000010b0b7890 */ /* 0x000fe2000fffe03f */
[----:B------:R-:W-:Y:S01]  /*1e80*/  VIADD R0, R0, 0xffffffff ;  /* 0xffffffff00007836 */ /* 0x000fe20000000000 */
[----:B------:R-:W-:Y:S02]  /*1e90*/  UISETP.NE.AND UP0, UPT, UR10, 0x9, UPT ;  /* 0x000000090a00788c */ /* 0x000fe4000bf05270 */
[----:B------:R-:W-:Y:S02]  /*1ea0*/  UISETP.NE.AND UP1, UPT, UR11, 0x9, UPT ;  /* 0x000000090b00788c */ /* 0x000fe4000bf25270 */
[----:B------:R-:W-:Y:S02]  /*1eb0*/  USEL UR4, URZ, 0x1, UP0 ;  /* 0x000000013f047887 */ /* 0x000fe40008000000 */
[----:B------:R-:W-:-:S02]  /*1ec0*/  USEL UR10, UR10, URZ, UP0 ;  /* 0x0000003f0a0a7287 */ /* 0x000fc40008000000 */
[----:B------:R-:W-:Y:S02]  /*1ed0*/  USEL UR11, UR11, URZ, UP1 ;  /* 0x0000003f0b0b7287 */ /* 0x000fe40008800000 */
[----:B------:R-:W-:Y:S01]  /*1ee0*/  LOP3.LUT R5, R5, UR4, RZ, 0x3c, !PT ;  /* 0x0000000405057c12 */ /* 0x000fe2000f8e3cff */
[----:B------:R-:W-:Y:S09]  /*1ef0*/  @P1 BRA `(.L_x_29) ;  /* 0xfffffffc00101947 */ /* 0x000ff2000383ffff */
.L_x_22:
[----:B01----:R-:W0:Y:S01]  /*1f00*/  LDC R0, c[0x0][0x28c] ;  /* 0x0000a300ff007b82 */ /* 0x003e220000000800 */
[----:B------:R-:W-:-:S04]  /*1f10*/  IMAD.U32 R3, RZ, RZ, UR47 ;  /* 0x0000002fff037e24 */ /* 0x000fc8000f8e00ff */
[----:B------:R1:W-:Y:S01]  /*1f20*/  SYNCS.ARRIVE.TRANS64.A1T0 RZ, [R3+UR46], RZ ;  /* 0x000000ff03ff79a7 */ /* 0x0003e2000810002e */
[----:B0-----:R-:W-:-:S13]  /*1f30*/  ISETP.GE.AND P1, PT, R0, 0x1, PT ;  /* 0x000000010000780c */ /* 0x001fda0003f26270 */
[----:B-1----:R-:W-:Y:S05]  /*1f40*/  @!P1 BRA `(.L_x_30) ;  /* 0x0000000000349947 */ /* 0x002fea0003800000 */
[----:B------:R-:W-:Y:S05]  /*1f50*/  @!P0 BRA `(.L_x_31) ;  /* 0x0000000000048947 */ /* 0x000fea0003800000 */
[----:B------:R-:W-:Y:S01]  /*1f60*/  BPT.TRAP 0x1 ;  /* 0x000000040000795c */ /* 0x000fe20000300000 */
.L_x_31:
[----:B------:R-:W-:Y:S01]  /*1f70*/  UIADD3 UR6, UR38, UR42, URZ ;  /* 0x0000002a26067290 */ /* 0x000fe2000fffe03f */
[----:B------:R-:W-:-:S03]  /*1f80*/  ISETP.GT.U32.AND P0, PT, R23, 0x1, PT ;  /* 0x000000011700780c */ /* 0x000fc60003f04070 */
[----:B------:R-:W-:-:S04]  /*1f90*/  UIMAD.WIDE.U32 UR4, UR6, 0x38e38e39, URZ ;  /* 0x38e38e39060478a5 */ /* 0x000fc8000f8e003f */
[----:B------:R-:W-:-:S04]  /*1fa0*/  USHF.R.U32.HI UR4, URZ, 0x1, UR5 ;  /* 0x000000013f047899 */ /* 0x000fc80008011605 */
[----:B------:R-:W-:-:S04]  /*1fb0*/  UIMAD UR6, UR4, -0x9, UR6 ;  /* 0xfffffff7040678a4 */ /* 0x000fc8000f8e0206 */
[----:B------:R-:W-:-:S04]  /*1fc0*/  ULEA UR6, UR6, UR41, 0x3 ;  /* 0x0000002906067291 */ /* 0x000fc8000f8e183f */
[----:B------:R-:W-:-:S04]  /*1fd0*/  UIADD3 UR6, UR6, 0x48, URZ ;  /* 0x0000004806067890 */ /* 0x000fc8000fffe03f */
[----:B------:R-:W-:-:S09]  /*1fe0*/  UPRMT UR6, URZ, 0x654, UR6 ;  /* 0x000006543f067896 */ /* 0x000fd20008000006 */
[----:B------:R-:W-:Y:S01]  /*1ff0*/  SYNCS.ARRIVE.TRANS64.RED.A1T0 RZ, [UR6], RZ ;  /* 0x000000ffffff79a7 */ /* 0x000fe20008100406 */
[----:B------:R-:W-:Y:S05]  /*2000*/  @P0 BRA `(.L_x_30) ;  /* 0x0000000000040947 */ /* 0x000fea0003800000 */
[----:B------:R-:W-:Y:S01]  /*2010*/  BPT.TRAP 0x1 ;  /* 0x000000040000795c */ /* 0x000fe20000300000 */
.L_x_30:
[----:B------:R-:W-:Y:S01]  /*2020*/  SHF.L.U32 R0, R103, 0x1f, RZ ;  /* 0x0000001f67007819 */ /* 0x000fe200000006ff */
[----:B------:R-:W-:Y:S01]  /*2030*/  UIADD3 UR38, UR38, UR45, URZ ;  /* 0x0000002d26267290 */ /* 0x000fe2000fffe03f */
[----:B------:R-:W-:Y:S01]  /*2040*/  SHF.R.S32.HI R9, RZ, 0x1f, R19 ;  /* 0x0000001fff097819 */ /* 0x000fe20000011413 */
[----:B------:R-:W-:Y:S01]  /*2050*/  UISETP.GE.U32.AND UP1, UPT, UR45, 0x9, UPT ;  /* 0x000000092d00788c */ /* 0x000fe2000bf26070 */
[----:B------:R-:W0:Y:S01]  /*2060*/  SYNCS.PHASECHK.TRANS64.TRYWAIT P0, [UR43+0x8], R0 ;  /* 0x00000800ff0075a7 */ /* 0x000e22000800016b */
[----:B------:R-:W-:-:S04]  /*2070*/  UISETP.GT.U32.AND UP0, UPT, UR38, 0x8, UPT ;  /* 0x000000082600788c */ /* 0x000fc8000bf04070 */
[----:B------:R-:W-:-:S04]  /*2080*/  UISETP.LT.U32.AND UP0, UPT, UR45, 0x9, UP0 ;  /* 0x000000092d00788c */ /* 0x000fc80008701070 */
[----:B------:R-:W-:Y:S02]  /*2090*/  USEL UR6, URZ, 0x1, !UP0 ;  /* 0x000000013f067887 */ /* 0x000fe4000c000000 */
[----:B------:R-:W-:Y:S02]  /*20a0*/  @UP1 UIMAD.WIDE.U32 UR4, UR38, 0x38e38e39, URZ ;  /* 0x38e38e39260418a5 */ /* 0x000fe4000f8e003f */
[----:B------:R-:W-:Y:S02]  /*20b0*/  ULOP3.LUT UR39, UR39, UR6, URZ, 0x3c, !UPT ;  /* 0x0000000627277292 */ /* 0x000fe4000f8e3c3f */
[----:B------:R-:W-:-:S04]  /*20c0*/  @UP1 USHF.R.U32.HI UR4, URZ, 0x1, UR5 ;  /* 0x000000013f041899 */ /* 0x000fc80008011605 */
[----:B------:R-:W-:Y:S01]  /*20d0*/  @UP1 ULOP3.LUT UR39, UR39, 0x1, UR4, 0x78, !UPT ;  /* 0x0000000127271892 */ /* 0x000fe2000f8e7804 */
[----:B0-----:R-:W-:Y:S11]  /*20e0*/  @!P0 BRA `(.L_x_32) ;  /* 0x0000005800a48947 */ /* 0x001ff60003800000 */
.L_x_191:
[----:B------:R-:W-:Y:S01]  /*20f0*/  ULDC.64 UR4, c[0x0][0x5d0] ;  /* 0x0001740000047ab9 */ /* 0x000fe20000000a00 */
[----:B------:R-:W-:Y:S01]  /*2100*/  ULDC UR6, c[0x0][0x284] ;  /* 0x0000a10000067ab9 */ /* 0x000fe20000000800 */
[----:B0-----:R-:W-:Y:S02]  /*2110*/  IMAD R0, R9, UR4, RZ ;  /* 0x0000000409007c24 */ /* 0x001fe4000f8e02ff */
[----:B------:R-:W-:Y:S02]  /*2120*/  IMAD.SHL.U32 R12, R18, 0x80, RZ ;  /* 0x00000080120c7824 */ /* 0x000fe400078e00ff */
[C---:B------:R-:W-:Y:S02]  /*2130*/  IMAD R3, R19.reuse, UR5, R0 ;  /* 0x0000000513037c24 */ /* 0x040fe4000f8e0200 */
[----:B------:R-:W-:Y:S01]  /*2140*/  IMAD.SHL.U32 R0, R22, 0x40, RZ ;  /* 0x0000004016007824 */ /* 0x000fe200078e00ff */
[----:B------:R-:W-:Y:S01]  /*2150*/  SHF.R.S32.HI R13, RZ, 0x1f, R12 ;  /* 0x0000001fff0d7819 */ /* 0x000fe2000001140c */
[----:B------:R-:W-:Y:S01]  /*2160*/  IMAD.WIDE.U32 R4, R19, UR4, R92 ;  /* 0x0000000413047c25 */ /* 0x000fe2000f8e005c */
[----:B------:R-:W-:-:S02]  /*2170*/  ULDC.64 UR4, c[0x0][0x5c8] ;  /* 0x0001720000047ab9 */ /* 0x000fc40000000a00 */
[----:B------:R-:W-:Y:S01]  /*2180*/  ISETP.GE.AND P0, PT, R0, UR6, PT ;  /* 0x0000000600007c0c */ /* 0x000fe2000bf06270 */
[----:B------:R-:W-:Y:S01]  /*2190*/  ULDC UR6, c[0x0][0x288] ;  /* 0x0000a20000067ab9 */ /* 0x000fe20000000800 */
[----:B------:R-:W-:Y:S01]  /*21a0*/  IADD3 R4, P1, R12, R4, RZ ;  /* 0x000000040c047210 */ /* 0x000fe20007f3e0ff */
[----:B------:R-:W-:Y:S01]  /*21b0*/  IMAD.WIDE R20, R22, 0x40, R90 ;  /* 0x0000004016147825 */ /* 0x000fe200078e025a */
[----:B------:R-:W-:Y:S02]  /*21c0*/  ISETP.GE.OR P0, PT, R12, UR6, P0 ;  /* 0x000000060c007c0c */ /* 0x000fe40008706670 */
[----:B------:R-:W-:Y:S01]  /*21d0*/  IADD3.X R5, R13, R5, R3, P1, !PT ;  /* 0x000000050d057210 */ /* 0x000fe20000ffe403 */
[----:B------:R-:W-:-:S04]  /*21e0*/  IMAD R7, R21, UR4, RZ ;  /* 0x0000000415077c24 */ /* 0x000fc8000f8e02ff */
[C---:B------:R-:W-:Y:S02]  /*21f0*/  IMAD R7, R20.reuse, UR5, R7 ;  /* 0x0000000514077c24 */ /* 0x040fe4000f8e0207 */
[----:B------:R-:W-:-:S04]  /*2200*/  IMAD.WIDE.U32 R104, R20, UR4, R4 ;  /* 0x0000000414687c25 */ /* 0x000fc8000f8e0004 */
[----:B------:R-:W-:Y:S05]  /*2210*/  @P0 BRA `(.L_x_33) ;  /* 0x0000003c00dc0947 */ /* 0x000fea0003800000 */
[----:B-----5:R-:W-:Y:S01]  /*2220*/  FSETP.NEU.AND P0, PT, R89, RZ, PT ;  /* 0x000000ff5900720b */ /* 0x020fe20003f0d000 */
[----:B------:R-:W-:Y:S01]  /*2230*/  IMAD.IADD R3, R97, 0x1, -R12 ;  /* 0x0000000161037824 */ /* 0x000fe200078e0a0c */
[----:B------:R-:W-:Y:S01]  /*2240*/  BSSY B0, `(.L_x_33) ;  /* 0x00003f4000007945 */ /* 0x000fe20003800000 */
[----:B------:R-:W-:Y:S02]  /*2250*/  IMAD.IADD R0, R101, 0x1, -R0 ;  /* 0x0000000165007824 */ /* 0x000fe400078e0a00 */
[----:B------:R-:W-:Y:S01]  /*2260*/  IMAD.IADD R113, R105, 0x1, R7 ;  /* 0x0000000169717824 */ /* 0x000fe200078e0207 */
[----:B------:R-:W-:-:S04]  /*2270*/  ISETP.GT.AND P2, PT, R3, RZ, PT ;  /* 0x000000ff0300720c */ /* 0x000fc80003f44270 */
[----:B------:R-:W-:-:S03]  /*2280*/  ISETP.GT.AND P1, PT, R0, RZ, P2 ;  /* 0x000000ff0000720c */ /* 0x000fc60001724270 */
[----:B------:R-:W-:Y:S10]  /*2290*/  @!P0 BRA `(.L_x_34) ;  /* 0x0000002c00208947 */ /* 0x000ff40003800000 */
[----:B------:R-:W0:Y:S01]  /*22a0*/  LDC.64 R106, c[0x0][0x5b8] ;  /* 0x00016e00ff6a7b82 */ /* 0x000e220000000a00 */
[----:B------:R-:W-:-:S07]  /*22b0*/  ULDC.64 UR4, c[0x0][0x5c0] ;  /* 0x0001700000047ab9 */ /* 0x000fce0000000a00 */
[----:B------:R-:W1:Y:S08]  /*22c0*/  LDC.64 R108, c[0x0][0x5b0] ;  /* 0x00016c00ff6c7b82 */ /* 0x000e700000000a00 */
[----:B------:R-:W2:Y:S01]  /*22d0*/  LDC.64 R110, c[0x0][0x5a8] ;  /* 0x00016a00ff6e7b82 */ /* 0x000ea20000000a00 */
[-C--:B0-----:R-:W-:Y:S02]  /*22e0*/  IMAD R6, R9, R106.reuse, RZ ;  /* 0x0000006a09067224 */ /* 0x081fe400078e02ff */
[----:B------:R-:W-:-:S04]  /*22f0*/  IMAD.WIDE.U32 R4, R19, R106, R92 ;  /* 0x0000006a13047225 */ /* 0x000fc800078e005c */
[----:B------:R-:W-:Y:S01]  /*2300*/  IMAD R105, R19, R107, R6 ;  /* 0x0000006b13697224 */ /* 0x000fe200078e0206 */
[----:B------:R-:W-:Y:S01]  /*2310*/  IADD3 R6, P0, R12, R4, RZ ;  /* 0x000000040c067210 */ /* 0x000fe20007f1e0ff */
[----:B-1----:R-:W-:-:S03]  /*2320*/  IMAD R4, R21, R108, RZ ;  /* 0x0000006c15047224 */ /* 0x002fc600078e02ff */
[----:B------:R-:W-:Y:S01]  /*2330*/  IADD3.X R7, R13, R5, R105, P0, !PT ;  /* 0x000000050d077210 */ /* 0x000fe200007fe469 */
[C---:B------:R-:W-:Y:S02]  /*2340*/  IMAD R107, R20.reuse, R109, R4 ;  /* 0x0000006d146b7224 */ /* 0x040fe400078e0204 */
[----:B------:R-:W-:-:S04]  /*2350*/  IMAD.WIDE.U32 R4, R20, R108, R6 ;  /* 0x0000006c14047225 */ /* 0x000fc800078e0006 */
[----:B------:R-:W-:Y:S01]  /*2360*/  IMAD.IADD R5, R5, 0x1, R107 ;  /* 0x0000000105057824 */ /* 0x000fe200078e026b */
[----:B--2---:R-:W-:-:S04]  /*2370*/  LEA R10, P0, R4, R110, 0x1 ;  /* 0x0000006e040a7211 */ /* 0x004fc800078008ff */
[----:B------:R-:W-:-:S05]  /*2380*/  LEA.HI.X R11, R4, R111, R5, 0x1, P0 ;  /* 0x0000006f040b7211 */ /* 0x000fca00000f0c05 */
[----:B------:R-:W2:Y:S01]  /*2390*/  @P1 LDG.E.LTC128B.U16 R18, desc[UR36][R10.64] ;  /* 0x000000240a121981 */ /* 0x000ea2000c1e1520 */
[----:B------:R-:W-:Y:S01]  /*23a0*/  IMAD.WIDE.U32 R4, R20, R108, R12 ;  /* 0x0000006c14047225 */ /* 0x000fe200078e000c */
[----:B------:R-:W-:Y:S02]  /*23b0*/  BSSY B1, `(.L_x_35) ;  /* 0x0000015000017945 */ /* 0x000fe40003800000 */
[----:B------:R-:W-:-:S04]  /*23c0*/  IADD3 R14, P0, R92, R4, RZ ;  /* 0x000000045c0e7210 */ /* 0x000fc80007f1e0ff */
[----:B------:R-:W-:Y:S02]  /*23d0*/  IADD3.X R15, R93, R107, R5, P0, !PT ;  /* 0x0000006b5d0f7210 */ /* 0x000fe400007fe405 */
[----:B------:R-:W-:Y:S01]  /*23e0*/  LEA R8, P0, R104, UR4, 0x1 ;  /* 0x0000000468087c11 */ /* 0x000fe2000f8008ff */
[----:B------:R-:W-:-:S03]  /*23f0*/  IMAD.WIDE.U32 R14, R19, R106, R14 ;  /* 0x0000006a130e7225 */ /* 0x000fc600078e000e */
[----:B------:R-:W-:Y:S02]  /*2400*/  LEA.HI.X R9, R104, UR5, R113, 0x1, P0 ;  /* 0x0000000568097c11 */ /* 0x000fe400080f0c71 */
[----:B------:R-:W-:-:S04]  /*2410*/  ISETP.GT.AND P0, PT, R3, 0x1, PT ;  /* 0x000000010300780c */ /* 0x000fc80003f04270 */
[----:B------:R-:W-:Y:S01]  /*2420*/  ISETP.GT.AND P3, PT, R0, RZ, P0 ;  /* 0x000000ff0000720c */ /* 0x000fe20000764270 */
[----:B--2---:R-:W-:-:S04]  /*2430*/  IMAD.U32 R4, R18, 0x10000, RZ ;  /* 0x0001000012047824 */ /* 0x004fc800078e00ff */
[----:B------:R-:W-:Y:S01]  /*2440*/  FMUL R5, R4, R89 ;  /* 0x0000005904057220 */ /* 0x000fe20000400000 */
[----:B------:R-:W-:-:S03]  /*2450*/  LEA R4, P4, R14, R110, 0x1 ;  /* 0x0000006e0e047211 */ /* 0x000fc600078808ff */
[----:B------:R-:W-:-:S05]  /*2460*/  FFMA R5, R24, R88, R5 ;  /* 0x0000005818057223 */ /* 0x000fca0000000005 */
[----:B------:R-:W-:Y:S01]  /*2470*/  F2FP.BF16.F32.PACK_AB R10, RZ, R5 ;  /* 0x00000005ff0a723e */ /* 0x000fe200000010ff */
[----:B------:R-:W-:-:S03]  /*2480*/  IMAD.IADD R5, R105, 0x1, R15 ;  /* 0x0000000169057824 */ /* 0x000fc600078e020f */
[----:B------:R-:W-:Y:S01]  /*2490*/  PRMT R11, R10, 0x7610, R11 ;  /* 0x000076100a0b7816 */ /* 0x000fe2000000000b */
[----:B------:R-:W-:Y:S01]  /*24a0*/  IMAD.SHL.U32 R10, R108, 0x8, RZ ;  /* 0x000000086c0a7824 */ /* 0x000fe200078e00ff */
[----:B------:R-:W-:-:S03]  /*24b0*/  LEA.HI.X R5, R14, R111, R5, 0x1, P4 ;  /* 0x0000006f0e057211 */ /* 0x000fc600020f0c05 */
[----:B------:R0:W-:Y:S02]  /*24c0*/  @P1 STG.E.U16 desc[UR36][R8.64], R11 ;  /* 0x0000000b08001986 */ /* 0x0001e4000c101524 */
[----:B0-----:R-:W-:Y:S01]  /*24d0*/  SHF.L.U64.HI R11, R108, 0x3, R109 ;  /* 0x000000036c0b7819 */ /* 0x001fe2000001026d */
[----:B------:R-:W-:Y:S06]  /*24e0*/  @!P3 BRA `(.L_x_36) ;  /* 0x000000000004b947 */ /* 0x000fec0003800000 */
[----:B------:R0:W5:Y:S02]  /*24f0*/  LDG.E.LTC128B.U16 R18, desc[UR36][R4.64+0x2] ;  /* 0x0000022404127981 */ /* 0x000164000c1e1520 */
.L_x_36:
[----:B------:R-:W-:Y:S05]  /*2500*/  BSYNC B1 ;  /* 0x0000000000017941 */ /* 0x000fea0003800000 */
.L_x_35:
[----:B------:R-:W-:Y:S01]  /*2510*/  IMAD.WIDE.U32 R10, R20, R108, R10 ;  /* 0x0000006c140a7225 */ /* 0x000fe200078e000a */
[----:B------:R-:W-:-:S03]  /*2520*/  ISETP.GT.AND P2, PT, R0, 0x8, P2 ;  /* 0x000000080000780c */ /* 0x000fc60001744270 */
[----:B-----5:R-:W-:Y:S01]  /*2530*/  IMAD.U32 R14, R18, 0x10000, RZ ;  /* 0x00010000120e7824 */ /* 0x020fe200078e00ff */
[----:B------:R-:W-:Y:S01]  /*2540*/  IADD3 R6, P1, R6, R10, RZ ;  /* 0x0000000a06067210 */ /* 0x000fe20007f3e0ff */
[----:B------:R-:W-:Y:S02]  /*2550*/  IMAD.IADD R107, R107, 0x1, R11 ;  /* 0x000000016b6b7824 */ /* 0x000fe400078e020b */
[----:B------:R-:W-:Y:S02]  /*2560*/  FMUL R14, R14, R89 ;  /* 0x000000590e0e7220 */ /* 0x000fe40000400000 */
[----:B------:R-:W-:Y:S02]  /*2570*/  IMAD.X R7, R107, 0x1, R7, P1 ;  /* 0x000000016b077824 */ /* 0x000fe400008e0607 */
[----:B------:R-:W-:Y:S01]  /*2580*/  FFMA R25, R25, R88, R14 ;  /* 0x0000005819197223 */ /* 0x000fe2000000000e */
[----:B------:R-:W-:-:S04]  /*2590*/  LEA R14, P1, R6, R110, 0x1 ;  /* 0x0000006e060e7211 */ /* 0x000fc800078208ff */
[----:B------:R-:W-:Y:S01]  /*25a0*/  LEA.HI.X R15, R6, R111, R7, 0x1, P1 ;  /* 0x0000006f060f7211 */ /* 0x000fe200008f0c07 */
[----:B------:R-:W-:Y:S01]  /*25b0*/  @P3 IMAD.MOV.U32 R6, RZ, RZ, R8 ;  /* 0x000000ffff063224 */ /* 0x000fe200078e0008 */
[----:B------:R-:W-:Y:S01]  /*25c0*/  F2FP.BF16.F32.PACK_AB R25, RZ, R25 ;  /* 0x00000019ff19723e */ /* 0x000fe200000010ff */
[----:B------:R-:W-:-:S05]  /*25d0*/  @P3 IMAD.MOV.U32 R7, RZ, RZ, R9 ;  /* 0x000000ffff073224 */ /* 0x000fca00078e0009 */
[----:B------:R1:W-:Y:S04]  /*25e0*/  @P3 STG.E.U16 desc[UR36][R6.64+0x2], R25 ;  /* 0x0000021906003986 */ /* 0x0003e8000c101524 */
[----:B------:R-:W2:Y:S01]  /*25f0*/  @P2 LDG.E.LTC128B.U16 R18, desc[UR36][R14.64] ;  /* 0x000000240e122981 */ /* 0x000ea2000c1e1520 */
[----:B------:R-:W-:Y:S01]  /*2600*/  IADD3 R12, P1, P3, R92, R10, R12 ;  /* 0x0000000a5c0c7210 */ /* 0x000fe20007b3e00c */
[----:B------:R-:W-:Y:S01]  /*2610*/  BSSY B1, `(.L_x_37) ;  /* 0x0000011000017945 */ /* 0x000fe20003800000 */
[----:B------:R-:W-:Y:S02]  /*2620*/  ISETP.GT.AND P0, PT, R0, 0x8, P0 ;  /* 0x000000080000780c */ /* 0x000fe40000704270 */
[----:B------:R-:W-:-:S03]  /*2630*/  IADD3.X R13, R93, R107, R13, P1, P3 ;  /* 0x0000006b5d0d7210 */ /* 0x000fc60000fe640d */
[----:B------:R-:W-:Y:S01]  /*2640*/  IMAD.WIDE.U32 R12, R19, R106, R12 ;  /* 0x0000006a130c7225 */ /* 0x000fe200078e000c */
[----:B------:R-:W-:-:S03]  /*2650*/  SHF.L.U64.HI R19, R94, 0x1, R95 ;  /* 0x000000015e137819 */ /* 0x000fc6000001025f */
[----:B------:R-:W-:Y:S01]  /*2660*/  IMAD.IADD R13, R105, 0x1, R13 ;  /* 0x00000001690d7824 */ /* 0x000fe200078e020d */
[----:B-1----:R-:W-:-:S04]  /*2670*/  LEA R6, P3, R12, R110, 0x1 ;  /* 0x0000006e0c067211 */ /* 0x002fc800078608ff */
[----:B------:R-:W-:Y:S01]  /*2680*/  LEA.HI.X R7, R12, R111, R13, 0x1, P3 ;  /* 0x0000006f0c077211 */ /* 0x000fe200018f0c0d */
[----:B--2---:R-:W-:-:S04]  /*2690*/  IMAD.U32 R10, R18, 0x10000, RZ ;  /* 0x00010000120a7824 */ /* 0x004fc800078e00ff */
[----:B------:R-:W-:Y:S01]  /*26a0*/  FMUL R11, R10, R89 ;  /* 0x000000590a0b7220 */ /* 0x000fe20000400000 */
[----:B------:R-:W-:-:S03]  /*26b0*/  LEA R10, P1, R94, R8, 0x1 ;  /* 0x000000085e0a7211 */ /* 0x000fc600078208ff */
[----:B------:R-:W-:-:S05]  /*26c0*/  FFMA R11, R26, R88, R11 ;  /* 0x000000581a0b7223 */ /* 0x000fca000000000b */
[----:B------:R-:W-:Y:S01]  /*26d0*/  F2FP.BF16.F32.PACK_AB R14, RZ, R11 ;  /* 0x0000000bff0e723e */ /* 0x000fe200000010ff */
[----:B------:R-:W-:-:S05]  /*26e0*/  IMAD.X R11, R19, 0x1, R9, P1 ;  /* 0x00000001130b7824 */ /* 0x000fca00008e0609 */
[----:B------:R1:W-:Y:S01]  /*26f0*/  @P2 STG.E.U16 desc[UR36][R10.64], R14 ;  /* 0x0000000e0a002986 */ /* 0x0003e2000c101524 */
[----:B------:R-:W-:Y:S05]  /*2700*/  @!P0 BRA `(.L_x_38) ;  /* 0x0000000000048947 */ /* 0x000fea0003800000 */
[----:B------:R2:W5:Y:S02]  /*2710*/  LDG.E.LTC128B.U16 R18, desc[UR36][R6.64+0x2] ;  /* 0x0000022406127981 */ /* 0x000564000c1e1520 */
.L_x_38:
[----:B------:R-:W-:Y:S05]  /*2720*/  BSYNC B1 ;  /* 0x0000000000017941 */ /* 0x000fea0003800000 */
.L_x_37:
[----:B-----5:R-:W-:Y:S01]  /*2730*/  IMAD.U32 R12, R18, 0x10000, RZ ;  /* 0x00010000120c7824 */ /* 0x020fe200078e00ff */
[----:B------:R-:W-:Y:S01]  /*2740*/  ISETP.GT.AND P1, PT, R3, 0x8, PT ;  /* 0x000000080300780c */ /* 0x000fe20003f24270 */
[----:B------:R-:W-:Y:S02]  /*2750*/  BSSY B1, `(.L_x_39) ;  /* 0x0000008000017945 */ /* 0x000fe40003800000 */
[----:B------:R-:W-:Y:S01]  /*2760*/  FMUL R12, R12, R89 ;  /* 0x000000590c0c7220 */ /* 0x000fe20000400000 */
[----:B------:R-:W-:-:S03]  /*2770*/  ISETP.GT.AND P2, PT, R0, RZ, P1 ;  /* 0x000000ff0000720c */ /* 0x000fc60000f44270 */
[----:B------:R-:W-:-:S05]  /*2780*/  FFMA R12, R27, R88, R12 ;  /* 0x000000581b0c7223 */ /* 0x000fca000000000c */
[----:B------:R-:W-:-:S05]  /*2790*/  F2FP.BF16.F32.PACK_AB R12, RZ, R12 ;  /* 0x0000000cff0c723e */ /* 0x000fca00000010ff */
[----:B------:R3:W-:Y:S01]  /*27a0*/  @P0 STG.E.U16 desc[UR36][R10.64+0x2], R12 ;  /* 0x0000020c0a000986 */ /* 0x0007e2000c101524 */
[----:B------:R-:W-:Y:S05]  /*27b0*/  @!P2 BRA `(.L_x_40) ;  /* 0x000000000004a947 */ /* 0x000fea0003800000 */
[----:B------:R4:W5:Y:S02]  /*27c0*/  LDG.E.LTC128B.U16 R18, desc[UR36][R4.64+0x10] ;  /* 0x0000102404127981 */ /* 0x000964000c1e1520 */
.L_x_40:
[----:B------:R-:W-:Y:S05]  /*27d0*/  BSYNC B1 ;  /* 0x0000000000017941 */ /* 0x000fea0003800000 */
.L_x_39:
[----:B---3-5:R-:W-:Y:S01]  /*27e0*/  IMAD.U32 R12, R18, 0x10000, RZ ;  /* 0x00010000120c7824 */ /* 0x028fe200078e00ff */
        /* <DEDUP_REMOVED lines=9> */
.L_x_42:
[----:B------:R-:W-:Y:S05]  /*2880*/  BSYNC B1 ;  /* 0x0000000000017941 */ /* 0x000fea0003800000 */
.L_x_41:
[----:B-----5:R-:W-:Y:S01]  /*2890*/  IMAD.U32 R12, R18, 0x10000, RZ ;  /* 0x00010000120c7824 */ /* 0x020fe200078e00ff */
[----:B------:R-:W-:Y:S01]  /*28a0*/  ISETP.GT.AND P1, PT, R0, 0x8, P1 ;  /* 0x000000080000780c */ /* 0x000fe20000f24270 */
[----:B------:R-:W-:Y:S02]  /*28b0*/  BSSY B1, `(.L_x_43) ;  /* 0x0000007000017945 */ /* 0x000fe40003800000 */
[----:B------:R-:W-:-:S04]  /*28c0*/  FMUL R12, R12, R89 ;  /* 0x000000590c0c7220 */ /* 0x000fc80000400000 */
[----:B------:R-:W-:-:S05]  /*28d0*/  FFMA R12, R29, R88, R12 ;  /* 0x000000581d0c7223 */ /* 0x000fca000000000c */
[----:B------:R-:W-:-:S05]  /*28e0*/  F2FP.BF16.F32.PACK_AB R12, RZ, R12 ;  /* 0x0000000cff0c723e */ /* 0x000fca00000010ff */
[----:B------:R0:W-:Y:S01]  /*28f0*/  @P3 STG.E.U16 desc[UR36][R8.64+0x12], R12 ;  /* 0x0000120c08003986 */ /* 0x0001e2000c101524 */
[----:B------:R-:W-:Y:S05]  /*2900*/  @!P1 BRA `(.L_x_44) ;  /* 0x0000000000049947 */ /* 0x000fea0003800000 */
[----:B------:R0:W5:Y:S02]  /*2910*/  LDG.E.LTC128B.U16 R18, desc[UR36][R6.64+0x10] ;  /* 0x0000102406127981 */ /* 0x000164000c1e1520 */
.L_x_44:
[----:B------:R-:W-:Y:S05]  /*2920*/  BSYNC B1 ;  /* 0x0000000000017941 */ /* 0x000fea0003800000 */
.L_x_43:
[----:B0----5:R-:W-:Y:S01]  /*2930*/  IMAD.U32 R12, R18, 0x10000, RZ ;  /* 0x00010000120c7824 */ /* 0x021fe200078e00ff */
[----:B------:R-:W-:Y:S01]  /*2940*/  ISETP.GT.AND P0, PT, R0, 0x8, P0 ;  /* 0x000000080000780c */ /* 0x000fe20000704270 */
[----:B------:R-:W-:Y:S02]  /*2950*/  BSSY B1, `(.L_x_45) ;  /* 0x0000007000017945 */ /* 0x000fe40003800000 */
[----:B---3--:R-:W-:-:S04]  /*2960*/  FMUL R13, R12, R89 ;  /* 0x000000590c0d7220 */ /* 0x008fc80000400000 */
[----:B------:R-:W-:-:S05]  /*2970*/  FFMA R13, R30, R88, R13 ;  /* 0x000000581e0d7223 */ /* 0x000fca000000000d */
[----:B------:R-:W-:-:S05]  /*2980*/  F2FP.BF16.F32.PACK_AB R13, RZ, R13 ;  /* 0x0000000dff0d723e */ /* 0x000fca00000010ff */
[----:B------:R0:W-:Y:S01]  /*2990*/  @P1 STG.E.U16 desc[UR36][R10.64+0x10], R13 ;  /* 0x0000100d0a001986 */ /* 0x0001e2000c101524 */
[----:B------:R-:W-:Y:S05]  /*29a0*/  @!P0 BRA `(.L_x_46) ;  /* 0x0000000000048947 */ /* 0x000fea0003800000 */
[----:B------:R3:W5:Y:S02]  /*29b0*/  LDG.E.LTC128B.U16 R18, desc[UR36][R6.64+0x12] ;  /* 0x0000122406127981 */ /* 0x000764000c1e1520 */
.L_x_46:
[----:B------:R-:W-:Y:S05]  /*29c0*/  BSYNC B1 ;  /* 0x0000000000017941 */ /* 0x000fea0003800000 */
.L_x_45:
        /* <DEDUP_REMOVED lines=10> */
.L_x_48:
[----:B------:R-:W-:Y:S05]  /*2a70*/  BSYNC B1 ;  /* 0x0000000000017941 */ /* 0x000fea0003800000 */
.L_x_47:
[----:B0----5:R-:W-:Y:S01]  /*2a80*/  IMAD.U32 R12, R18, 0x10000, RZ ;  /* 0x00010000120c7824 */ /* 0x021fe200078e00ff */
        /* <DEDUP_REMOVED lines=9> */
.L_x_50:
[----:B------:R-:W-:Y:S05]  /*2b20*/  BSYNC B1 ;  /* 0x0000000000017941 */ /* 0x000fea0003800000 */
.L_x_49:
        /* <DEDUP_REMOVED lines=9> */
.L_x_52:
[----:B------:R-:W-:Y:S05]  /*2bc0*/  BSYNC B1 ;  /* 0x0000000000017941 */ /* 0x000fea0003800000 */
.L_x_51:
[----:B0----5:R-:W-:Y:S01]  /*2bd0*/  IMAD.U32 R12, R18, 0x10000, RZ ;  /* 0x00010000120c7824 */ /* 0x021fe200078e00ff */
        /* <DEDUP_REMOVED lines=8> */
.L_x_54:
[----:B------:R-:W-:Y:S05]  /*2c60*/  BSYNC B1 ;  /* 0x0000000000017941 */ /* 0x000fea0003800000 */
.L_x_53:
        /* <DEDUP_REMOVED lines=10> */
.L_x_56:
[----:B------:R-:W-:Y:S05]  /*2d10*/  BSYNC B1 ;  /* 0x0000000000017941 */ /* 0x000fea0003800000 */
.L_x_55:
        /* <DEDUP_REMOVED lines=10> */
.L_x_58:
[----:B------:R-:W-:Y:S05]  /*2dc0*/  BSYNC B1 ;  /* 0x0000000000017941 */ /* 0x000fea0003800000 */
.L_x_57:
        /* <DEDUP_REMOVED lines=9> */
.L_x_60:
[----:B------:R-:W-:Y:S05]  /*2e60*/  BSYNC B1 ;  /* 0x0000000000017941 */ /* 0x000fea0003800000 */
.L_x_59:
        /* <DEDUP_REMOVED lines=9> */
.L_x_62:
[----:B------:R-:W-:Y:S05]  /*2f00*/  BSYNC B1 ;  /* 0x0000000000017941 */ /* 0x000fea0003800000 */
.L_x_61:
        /* <DEDUP_REMOVED lines=10> */
.L_x_64:
[----:B------:R-:W-:Y:S05]  /*2fb0*/  BSYNC B1 ;  /* 0x0000000000017941 */ /* 0x000fea0003800000 */
.L_x_63:
        /* <DEDUP_REMOVED lines=10> */
.L_x_66:
[----:B------:R-:W-:Y:S05]  /*3060*/  BSYNC B1 ;  /* 0x0000000000017941 */ /* 0x000fea0003800000 */
.L_x_65:
        /* <DEDUP_REMOVED lines=9> */
.L_x_68:
[----:B------:R-:W-:Y:S05]  /*3100*/  BSYNC B1 ;  /* 0x0000000000017941 */ /* 0x000fea0003800000 */
.L_x_67:
        /* <DEDUP_REMOVED lines=9> */
.L_x_70:
[----:B------:R-:W-:Y:S05]  /*31a0*/  BSYNC B1 ;  /* 0x0000000000017941 */ /* 0x000fea0003800000 */
.L_x_69:
        /* <DEDUP_REMOVED lines=10> */
.L_x_72:
[----:B------:R-:W-:Y:S05]  /*3250*/  BSYNC B1 ;  /* 0x0000000000017941 */ /* 0x000fea0003800000 */
.L_x_71:
        /* <DEDUP_REMOVED lines=10> */
.L_x_74:
[----:B------:R-:W-:Y:S05]  /*3300*/  BSYNC B1 ;  /* 0x0000000000017941 */ /* 0x000fea0003800000 */
.L_x_73:
        /* <DEDUP_REMOVED lines=9> */
.L_x_76:
[----:B------:R-:W-:Y:S05]  /*33a0*/  BSYNC B1 ;  /* 0x0000000000017941 */ /* 0x000fea0003800000 */
.L_x_75:
        /* <DEDUP_REMOVED lines=9> */
.L_x_78:
[----:B------:R-:W-:Y:S05]  /*3440*/  BSYNC B1 ;  /* 0x0000000000017941 */ /* 0x000fea0003800000 */
.L_x_77:
        /* <DEDUP_REMOVED lines=10> */
.L_x_80:
[----:B------:R-:W-:Y:S05]  /*34f0*/  BSYNC B1 ;  /* 0x0000000000017941 */ /* 0x000fea0003800000 */
.L_x_79:
        /* <DEDUP_REMOVED lines=10> */
.L_x_82:
[----:B------:R-:W-:Y:S05]  /*35a0*/  BSYNC B1 ;  /* 0x0000000000017941 */ /* 0x000fea0003800000 */
.L_x_81:
        /* <DEDUP_REMOVED lines=9> */
.L_x_84:
[----:B------:R-:W-:Y:S05]  /*3640*/  BSYNC B1 ;  /* 0x0000000000017941 */ /* 0x000fea0003800000 */
.L_x_83:
        /* <DEDUP_REMOVED lines=9> */
.L_x_86:
[----:B------:R-:W-:Y:S05]  /*36e0*/  BSYNC B1 ;  /* 0x0000000000017941 */ /* 0x000fea0003800000 */
.L_x_85:
        /* <DEDUP_REMOVED lines=10> */
.L_x_88:
[----:B------:R-:W-:Y:S05]  /*3790*/  BSYNC B1 ;  /* 0x0000000000017941 */ /* 0x000fea0003800000 */
.L_x_87:
        /* <DEDUP_REMOVED lines=10> */
.L_x_90:
[----:B------:R-:W-:Y:S05]  /*3840*/  BSYNC B1 ;  /* 0x0000000000017941 */ /* 0x000fea0003800000 */
.L_x_89:
        /* <DEDUP_REMOVED lines=9> */
.L_x_92:
[----:B------:R-:W-:Y:S05]  /*38e0*/  BSYNC B1 ;  /* 0x0000000000017941 */ /* 0x000fea0003800000 */
.L_x_91:
        /* <DEDUP_REMOVED lines=9> */
.L_x_94:
[----:B------:R-:W-:Y:S05]  /*3980*/  BSYNC B1 ;  /* 0x0000000000017941 */ /* 0x000fea0003800000 */
.L_x_93:
        /* <DEDUP_REMOVED lines=10> */
.L_x_96:
[----:B------:R-:W-:Y:S05]  /*3a30*/  BSYNC B1 ;  /* 0x0000000000017941 */ /* 0x000fea0003800000 */
.L_x_95:
        /* <DEDUP_REMOVED lines=10> */
.L_x_98:
[----:B------:R-:W-:Y:S05]  /*3ae0*/  BSYNC B1 ;  /* 0x0000000000017941 */ /* 0x000fea0003800000 */
.L_x_97:
        /* <DEDUP_REMOVED lines=9> */
.L_x_100:
[----:B------:R-:W-:Y:S05]  /*3b80*/  BSYNC B1 ;  /* 0x0000000000017941 */ /* 0x000fea0003800000 */
.L_x_99:
        /* <DEDUP_REMOVED lines=9> */
.L_x_102:
[----:B------:R-:W-:Y:S05]  /*3c20*/  BSYNC B1 ;  /* 0x0000000000017941 */ /* 0x000fea0003800000 */
.L_x_101:
        /* <DEDUP_REMOVED lines=10> */
.L_x_104:
[----:B------:R-:W-:Y:S05]  /*3cd0*/  BSYNC B1 ;  /* 0x0000000000017941 */ /* 0x000fea0003800000 */
.L_x_103:
        /* <DEDUP_REMOVED lines=10> */
.L_x_106:
[----:B------:R-:W-:Y:S05]  /*3d80*/  BSYNC B1 ;  /* 0x0000000000017941 */ /* 0x000fea0003800000 */
.L_x_105:
        /* <DEDUP_REMOVED lines=9> */
.L_x_108:
[----:B------:R-:W-:Y:S05]  /*3e20*/  BSYNC B1 ;  /* 0x0000000000017941 */ /* 0x000fea0003800000 */
.L_x_107:
        /* <DEDUP_REMOVED lines=9> */
.L_x_110:
[----:B------:R-:W-:Y:S05]  /*3ec0*/  BSYNC B1 ;  /* 0x0000000000017941 */ /* 0x000fea0003800000 */
.L_x_109:
        /* <DEDUP_REMOVED lines=10> */
.L_x_112:
[----:B------:R-:W-:Y:S05]  /*3f70*/  BSYNC B1 ;  /* 0x0000000000017941 */ /* 0x000fea0003800000 */
.L_x_111:
        /* <DEDUP_REMOVED lines=10> */
.L_x_114:
[----:B------:R-:W-:Y:S05]  /*4020*/  BSYNC B1 ;  /* 0x0000000000017941 */ /* 0x000fea0003800000 */
.L_x_113:
        /* <DEDUP_REMOVED lines=9> */
.L_x_116:
[----:B------:R-:W-:Y:S05]  /*40c0*/  BSYNC B1 ;  /* 0x0000000000017941 */ /* 0x000fea0003800000 */
.L_x_115:
        /* <DEDUP_REMOVED lines=9> */
.L_x_118:
[----:B------:R-:W-:Y:S05]  /*4160*/  BSYNC B1 ;  /* 0x0000000000017941 */ /* 0x000fea0003800000 */
.L_x_117:
        /* <DEDUP_REMOVED lines=10> */
.L_x_120:
[----:B------:R-:W-:Y:S05]  /*4210*/  BSYNC B1 ;  /* 0x0000000000017941 */ /* 0x000fea0003800000 */
.L_x_119:
        /* <DEDUP_REMOVED lines=10> */
.L_x_122:
[----:B------:R-:W-:Y:S05]  /*42c0*/  BSYNC B1 ;  /* 0x0000000000017941 */ /* 0x000fea0003800000 */
.L_x_121:
        /* <DEDUP_REMOVED lines=9> */
.L_x_124:
[----:B------:R-:W-:Y:S05]  /*4360*/  BSYNC B1 ;  /* 0x0000000000017941 */ /* 0x000fea0003800000 */
.L_x_123:
        /* <DEDUP_REMOVED lines=9> */
.L_x_126:
[----:B------:R-:W-:Y:S05]  /*4400*/  BSYNC B1 ;  /* 0x0000000000017941 */ /* 0x000fea0003800000 */
.L_x_125:
        /* <DEDUP_REMOVED lines=10> */
.L_x_128:
[----:B------:R-:W-:Y:S05]  /*44b0*/  BSYNC B1 ;  /* 0x0000000000017941 */ /* 0x000fea0003800000 */
.L_x_127:
        /* <DEDUP_REMOVED lines=10> */
.L_x_130:
[----:B------:R-:W-:Y:S05]  /*4560*/  BSYNC B1 ;  /* 0x0000000000017941 */ /* 0x000fea0003800000 */
.L_x_129:
        /* <DEDUP_REMOVED lines=9> */
.L_x_132:
[----:B------:R-:W-:Y:S05]  /*4600*/  BSYNC B1 ;  /* 0x0000000000017941 */ /* 0x000fea0003800000 */
.L_x_131:
        /* <DEDUP_REMOVED lines=9> */
.L_x_134:
[----:B------:R-:W-:Y:S05]  /*46a0*/  BSYNC B1 ;  /* 0x0000000000017941 */ /* 0x000fea0003800000 */
.L_x_133:
        /* <DEDUP_REMOVED lines=10> */
.L_x_136:
[----:B------:R-:W-:Y:S05]  /*4750*/  BSYNC B1 ;  /* 0x0000000000017941 */ /* 0x000fea0003800000 */
.L_x_135:
        /* <DEDUP_REMOVED lines=10> */
.L_x_138:
[----:B------:R-:W-:Y:S05]  /*4800*/  BSYNC B1 ;  /* 0x0000000000017941 */ /* 0x000fea0003800000 */
.L_x_137:
        /* <DEDUP_REMOVED lines=9> */
.L_x_140:
[----:B------:R-:W-:Y:S05]  /*48a0*/  BSYNC B1 ;  /* 0x0000000000017941 */ /* 0x000fea0003800000 */
.L_x_139:
        /* <DEDUP_REMOVED lines=9> */
.L_x_142:
[----:B------:R-:W-:Y:S05]  /*4940*/  BSYNC B1 ;  /* 0x0000000000017941 */ /* 0x000fea0003800000 */
.L_x_141:
        /* <DEDUP_REMOVED lines=10> */
.L_x_144:
[----:B------:R-:W-:Y:S05]  /*49f0*/  BSYNC B1 ;  /* 0x0000000000017941 */ /* 0x000fea0003800000 */
.L_x_143:
        /* <DEDUP_REMOVED lines=10> */
.L_x_146:
[----:B------:R-:W-:Y:S05]  /*4aa0*/  BSYNC B1 ;  /* 0x0000000000017941 */ /* 0x000fea0003800000 */
.L_x_145:
        /* <DEDUP_REMOVED lines=9> */
.L_x_148:
[----:B------:R-:W-:Y:S05]  /*4b40*/  BSYNC B1 ;  /* 0x0000000000017941 */ /* 0x000fea0003800000 */
.L_x_147:
        /* <DEDUP_REMOVED lines=9> */
.L_x_150:
[----:B------:R-:W-:Y:S05]  /*4be0*/  BSYNC B1 ;  /* 0x0000000000017941 */ /* 0x000fea0003800000 */
.L_x_149:
        /* <DEDUP_REMOVED lines=10> */
.L_x_152:
[----:B------:R-:W-:Y:S05]  /*4c90*/  BSYNC B1 ;  /* 0x0000000000017941 */ /* 0x000fea0003800000 */
.L_x_151:
        /* <DEDUP_REMOVED lines=10> */
.L_x_154:
[----:B------:R-:W-:Y:S05]  /*4d40*/  BSYNC B1 ;  /* 0x0000000000017941 */ /* 0x000fea0003800000 */
.L_x_153:
[----:B0---45:R-:W-:Y:S01]  /*4d50*/  IMAD.U32 R4, R18, 0x10000, RZ ;  /* 0x0001000012047824 */ /* 0x031fe200078e00ff */
        /* <DEDUP_REMOVED lines=8> */
.L_x_156:
[----:B------:R-:W-:Y:S05]  /*4de0*/  BSYNC B1 ;  /* 0x0000000000017941 */ /* 0x000fea0003800000 */
.L_x_155:
[----:B0----5:R-:W-:Y:S01]  /*4df0*/  IMAD.U32 R4, R18, 0x10000, RZ ;  /* 0x0001000012047824 */ /* 0x021fe200078e00ff */
[----:B------:R-:W-:Y:S01]  /*4e00*/  ISETP.GT.AND P0, PT, R0, 0x8, P0 ;  /* 0x000000080000780c */ /* 0x000fe20000704270 */
[----:B------:R-:W-:Y:S01]  /*4e10*/  @P1 IMAD.MOV.U32 R5, RZ, RZ, R11 ;  /* 0x000000ffff051224 */ /* 0x000fe200078e000b */
[----:B------:R-:W-:Y:S01]  /*4e20*/  BSSY B1, `(.L_x_157) ;  /* 0x0000008000017945 */ /* 0x000fe20003800000 */
[----:B------:R-:W-:Y:S01]  /*4e30*/  FMUL R3, R4, R89 ;  /* 0x0000005904037220 */ /* 0x000fe20000400000 */
[----:B------:R-:W-:-:S03]  /*4e40*/  @P1 IMAD.MOV.U32 R4, RZ, RZ, R10 ;  /* 0x000000ffff041224 */ /* 0x000fc600078e000a */
[----:B------:R-:W-:-:S05]  /*4e50*/  FFMA R3, R86, R88, R3 ;  /* 0x0000005856037223 */ /* 0x000fca0000000003 */
[----:B------:R-:W-:-:S05]  /*4e60*/  F2FP.BF16.F32.PACK_AB R3, RZ, R3 ;  /* 0x00000003ff03723e */ /* 0x000fca00000010ff */
[----:B------:R0:W-:Y:S01]  /*4e70*/  @P1 STG.E.U16 desc[UR36][R4.64+0xf0], R3 ;  /* 0x0000f00304001986 */ /* 0x0001e2000c101524 */
[----:B------:R-:W-:Y:S05]  /*4e80*/  @!P0 BRA `(.L_x_158) ;  /* 0x0000000000048947 */ /* 0x000fea0003800000 */
[----:B------:R0:W5:Y:S02]  /*4e90*/  LDG.E.LTC128B.U16 R18, desc[UR36][R6.64+0xf2] ;  /* 0x0000f22406127981 */ /* 0x000164000c1e1520 */
.L_x_158:
[----:B------:R-:W-:Y:S05]  /*4ea0*/  BSYNC B1 ;  /* 0x0000000000017941 */ /* 0x000fea0003800000 */
.L_x_157:
[----:B------:R-:W-:Y:S05]  /*4eb0*/  @!P0 BRA `(.L_x_159) ;  /* 0x0000001000b08947 */ /* 0x000fea0003800000 */
[----:B-----5:R-:W-:-:S04]  /*4ec0*/  IMAD.U32 R18, R18, 0x10000, RZ ;  /* 0x0001000012127824 */ /* 0x020fc800078e00ff */
[----:B------:R-:W-:-:S04]  /*4ed0*/  FMUL R18, R18, R89 ;  /* 0x0000005912127220 */ /* 0x000fc80000400000 */
[----:B------:R-:W-:-:S05]  /*4ee0*/  FFMA R18, R87, R88, R18 ;  /* 0x0000005857127223 */ /* 0x000fca0000000012 */
[----:B------:R-:W-:-:S05]  /*4ef0*/  F2FP.BF16.F32.PACK_AB R18, RZ, R18 ;  /* 0x00000012ff12723e */ /* 0x000fca00000010ff */
[----:B------:R0:W-:Y:S01]  /*4f00*/  STG.E.U16 desc[UR36][R10.64+0xf2], R18 ;  /* 0x0000f2120a007986 */ /* 0x0001e2000c101524 */
[----:B------:R-:W-:Y:S05]  /*4f10*/  BRA `(.L_x_159) ;  /* 0x0000001000987947 */ /* 0x000fea0003800000 */
.L_x_34:
[----:B------:R-:W-:Y:S01]  /*4f20*/  ISETP.GT.AND P3, PT, R3, 0x1, PT ;  /* 0x000000010300780c */ /* 0x000fe20003f64270 */
[----:B------:R-:W-:Y:S01]  /*4f30*/  ULDC.64 UR4, c[0x0][0x5c0] ;  /* 0x0001700000047ab9 */ /* 0x000fe20000000a00 */
[-C--:B------:R-:W-:Y:S01]  /*4f40*/  FMUL R24, R24, R88.reuse ;  /* 0x0000005818187220 */ /* 0x080fe20000400000 */
[----:B------:R-:W-:Y:S01]  /*4f50*/  LEA R4, P4, R104, UR4, 0x1 ;  /* 0x0000000468047c11 */ /* 0x000fe2000f8808ff */
[-C--:B------:R-:W-:Y:S01]  /*4f60*/  FMUL R25, R25, R88.reuse ;  /* 0x0000005819197220 */ /* 0x080fe20000400000 */
[----:B------:R-:W-:Y:S01]  /*4f70*/  ISETP.GT.AND P0, PT, R0, RZ, P3 ;  /* 0x000000ff0000720c */ /* 0x000fe20001f04270 */
[----:B------:R-:W-:Y:S01]  /*4f80*/  FMUL R26, R26, R88 ;  /* 0x000000581a1a7220 */ /* 0x000fe20000400000 */
[----:B------:R-:W-:Y:S01]  /*4f90*/  F2FP.BF16.F32.PACK_AB R24, RZ, R24 ;  /* 0x00000018ff18723e */ /* 0x000fe200000010ff */
[-C--:B------:R-:W-:Y:S01]  /*4fa0*/  FMUL R27, R27, R88.reuse ;  /* 0x000000581b1b7220 */ /* 0x080fe20000400000 */
[----:B------:R-:W-:Y:S01]  /*4fb0*/  LEA.HI.X R5, R104, UR5, R113, 0x1, P4 ;  /* 0x0000000568057c11 */ /* 0x000fe2000a0f0c71 */
[-C--:B------:R-:W-:Y:S01]  /*4fc0*/  FMUL R28, R28, R88.reuse ;  /* 0x000000581c1c7220 */ /* 0x080fe20000400000 */
[----:B------:R-:W-:Y:S01]  /*4fd0*/  F2FP.BF16.F32.PACK_AB R25, RZ, R25 ;  /* 0x00000019ff19723e */ /* 0x000fe200000010ff */
[-C--:B------:R-:W-:Y:S01]  /*4fe0*/  FMUL R29, R29, R88.reuse ;  /* 0x000000581d1d7220 */ /* 0x080fe20000400000 */
[----:B------:R-:W-:Y:S01]  /*4ff0*/  ISETP.GT.AND P2, PT, R0, 0x8, P2 ;  /* 0x000000080000780c */ /* 0x000fe20001744270 */
[----:B------:R-:W-:Y:S01]  /*5000*/  @P1 STG.E.U16 desc[UR36][R4.64], R24 ;  /* 0x0000001804001986 */ /* 0x000fe2000c101524 */
[----:B------:R-:W-:Y:S01]  /*5010*/  ISETP.GT.AND P1, PT, R3, 0x8, PT ;  /* 0x000000080300780c */ /* 0x000fe20003f24270 */
[----:B------:R-:W-:Y:S01]  /*5020*/  FMUL R30, R30, R88 ;  /* 0x000000581e1e7220 */ /* 0x000fe20000400000 */
[C---:B------:R-:W-:Y:S01]  /*5030*/  SHF.L.U64.HI R7, R94.reuse, 0x1, R95 ;  /* 0x000000015e077819 */ /* 0x040fe2000001025f */
[----:B------:R-:W-:Y:S01]  /*5040*/  @P0 STG.E.U16 desc[UR36][R4.64+0x2], R25 ;  /* 0x0000021904000986 */ /* 0x000fe2000c101524 */
[----:B------:R-:W-:Y:S01]  /*5050*/  LEA R6, P5, R94, R4, 0x1 ;  /* 0x000000045e067211 */ /* 0x000fe200078a08ff */
[-C--:B------:R-:W-:Y:S01]  /*5060*/  FMUL R31, R31, R88.reuse ;  /* 0x000000581f1f7220 */ /* 0x080fe20000400000 */
[----:B------:R-:W-:Y:S01]  /*5070*/  ISETP.GT.AND P3, PT, R0, 0x8, P3 ;  /* 0x000000080000780c */ /* 0x000fe20001f64270 */
[-C--:B------:R-:W-:Y:S01]  /*5080*/  FMUL R32, R32, R88.reuse ;  /* 0x0000005820207220 */ /* 0x080fe20000400000 */
[----:B------:R-:W-:Y:S01]  /*5090*/  ISETP.GT.AND P0, PT, R3, 0x9, PT ;  /* 0x000000090300780c */ /* 0x000fe20003f04270 */
[----:B------:R-:W-:Y:S01]  /*50a0*/  IMAD.X R7, R7, 0x1, R5, P5 ;  /* 0x0000000107077824 */ /* 0x000fe200028e0605 */
[----:B------:R-:W-:Y:S01]  /*50b0*/  ISETP.GT.AND P4, PT, R0, RZ, P1 ;  /* 0x000000ff0000720c */ /* 0x000fe20000f84270 */
[----:B------:R-:W-:Y:S01]  /*50c0*/  FMUL R33, R33, R88 ;  /* 0x0000005821217220 */ /* 0x000fe20000400000 */
[----:B------:R-:W-:Y:S01]  /*50d0*/  F2FP.BF16.F32.PACK_AB R26, RZ, R26 ;  /* 0x0000001aff1a723e */ /* 0x000fe200000010ff */
[-C--:B------:R-:W-:Y:S01]  /*50e0*/  FMUL R34, R34, R88.reuse ;  /* 0x0000005822227220 */ /* 0x080fe20000400000 */
[----:B------:R-:W-:Y:S01]  /*50f0*/  ISETP.GT.AND P5, PT, R0, RZ, P0 ;  /* 0x000000ff0000720c */ /* 0x000fe200007a4270 */
[----:B------:R-:W-:Y:S01]  /*5100*/  FMUL R35, R35, R88 ;  /* 0x0000005823237220 */ /* 0x000fe20000400000 */
[----:B------:R-:W-:Y:S01]  /*5110*/  F2FP.BF16.F32.PACK_AB R27, RZ, R27 ;  /* 0x0000001bff1b723e */ /* 0x000fe200000010ff */
[----:B------:R-:W-:Y:S01]  /*5120*/  @P2 STG.E.U16 desc[UR36][R6.64], R26 ;  /* 0x0000001a06002986 */ /* 0x000fe2000c101524 */
[----:B------:R-:W-:Y:S01]  /*5130*/  F2FP.BF16.F32.PACK_AB R28, RZ, R28 ;  /* 0x0000001cff1c723e */ /* 0x000fe200000010ff */
[-C--:B------:R-:W-:Y:S01]  /*5140*/  FMUL R36, R36, R88.reuse ;  /* 0x0000005824247220 */ /* 0x080fe20000400000 */
[C---:B------:R-:W-:Y:S01]  /*5150*/  ISETP.GT.AND P2, PT, R0.reuse, 0x8, P1 ;  /* 0x000000080000780c */ /* 0x040fe20000f44270 */
[----:B------:R-:W-:Y:S01]  /*5160*/  @P3 STG.E.U16 desc[UR36][R6.64+0x2], R27 ;  /* 0x0000021b06003986 */ /* 0x000fe2000c101524 */
[----:B------:R-:W-:Y:S01]  /*5170*/  ISETP.GT.AND P1, PT, R3, 0x10, PT ;  /* 0x000000100300780c */ /* 0x000fe20003f24270 */
[-C--:B------:R-:W-:Y:S01]  /*5180*/  FMUL R37, R37, R88.reuse ;  /* 0x0000005825257220 */ /* 0x080fe20000400000 */
[----:B------:R-:W-:Y:S01]  /*5190*/  F2FP.BF16.F32.PACK_AB R29, RZ, R29 ;  /* 0x0000001dff1d723e */ /* 0x000fe200000010ff */
[----:B------:R-:W-:Y:S01]  /*51a0*/  @P4 STG.E.U16 desc[UR36][R4.64+0x10], R28 ;  /* 0x0000101c04004986 */ /* 0x000fe2000c101524 */
[----:B------:R-:W-:Y:S01]  /*51b0*/  ISETP.GT.AND P3, PT, R0, 0x8, P0 ;  /* 0x000000080000780c */ /* 0x000fe20000764270 */
[-C--:B------:R-:W-:Y:S01]  /*51c0*/  FMUL R38, R38, R88.reuse ;  /* 0x0000005826267220 */ /* 0x080fe20000400000 */
[----:B------:R-:W-:Y:S01]  /*51d0*/  ISETP.GT.AND P0, PT, R3, 0x11, PT ;  /* 0x000000110300780c */ /* 0x000fe20003f04270 */
[----:B------:R-:W-:Y:S01]  /*51e0*/  @P5 STG.E.U16 desc[UR36][R4.64+0x12], R29 ;  /* 0x0000121d04005986 */ /* 0x000fe2000c101524 */
        /* <DEDUP_REMOVED lines=162> */
[----:B------:R-:W-:-:S02]  /*5c10*/  F2FP.BF16.F32.PACK_AB R62, RZ, R62 ;  /* 0x0000003eff3e723e */ /* 0x000fc400000010ff */
[C---:B------:R-:W-:Y:S02]  /*5c20*/  ISETP.GT.AND P5, PT, R0.reuse, RZ, P0 ;  /* 0x000000ff0000720c */ /* 0x040fe400007a4270 */
[----:B------:R-:W-:Y:S01]  /*5c30*/  F2FP.BF16.F32.PACK_AB R63, RZ, R63 ;  /* 0x0000003fff3f723e */ /* 0x000fe200000010ff */
[----:B------:R-:W-:Y:S01]  /*5c40*/  @P2 STG.E.U16 desc[UR36][R6.64+0x90], R62 ;  /* 0x0000903e06002986 */ /* 0x000fe2000c101524 */
[----:B------:R-:W-:Y:S02]  /*5c50*/  F2FP.BF16.F32.PACK_AB R64, RZ, R64 ;  /* 0x00000040ff40723e */ /* 0x000fe400000010ff */
[C---:B------:R-:W-:Y:S01]  /*5c60*/  ISETP.GT.AND P2, PT, R0.reuse, 0x8, P1 ;  /* 0x000000080000780c */ /* 0x040fe20000f44270 */
[----:B------:R-:W-:Y:S01]  /*5c70*/  @P3 STG.E.U16 desc[UR36][R6.64+0x92], R63 ;  /* 0x0000923f06003986 */ /* 0x000fe2000c101524 */
[----:B------:R-:W-:Y:S02]  /*5c80*/  ISETP.GT.AND P1, PT, R3, 0x58, PT ;  /* 0x000000580300780c */ /* 0x000fe40003f24270 */
[----:B------:R-:W-:Y:S01]  /*5c90*/  F2FP.BF16.F32.PACK_AB R65, RZ, R65 ;  /* 0x00000041ff41723e */ /* 0x000fe200000010ff */
[----:B------:R-:W-:Y:S01]  /*5ca0*/  @P4 STG.E.U16 desc[UR36][R4.64+0xa0], R64 ;  /* 0x0000a04004004986 */ /* 0x000fe2000c101524 */
[----:B------:R-:W-:-:S02]  /*5cb0*/  ISETP.GT.AND P3, PT, R0, 0x8, P0 ;  /* 0x000000080000780c */ /* 0x000fc40000764270 */
[----:B------:R-:W-:Y:S01]  /*5cc0*/  ISETP.GT.AND P0, PT, R3, 0x59, PT ;  /* 0x000000590300780c */ /* 0x000fe20003f04270 */
[----:B------:R-:W-:Y:S01]  /*5cd0*/  @P5 STG.E.U16 desc[UR36][R4.64+0xa2], R65 ;  /* 0x0000a24104005986 */ /* 0x000fe2000c101524 */
[C---:B------:R-:W-:Y:S02]  /*5ce0*/  ISETP.GT.AND P4, PT, R0.reuse, RZ, P1 ;  /* 0x000000ff0000720c */ /* 0x040fe40000f84270 */
[----:B------:R-:W-:Y:S02]  /*5cf0*/  F2FP.BF16.F32.PACK_AB R66, RZ, R66 ;  /* 0x00000042ff42723e */ /* 0x000fe400000010ff */
[----:B------:R-:W-:Y:S02]  /*5d00*/  ISETP.GT.AND P5, PT, R0, RZ, P0 ;  /* 0x000000ff0000720c */ /* 0x000fe400007a4270 */
[----:B------:R-:W-:Y:S01]  /*5d10*/  F2FP.BF16.F32.PACK_AB R67, RZ, R67 ;  /* 0x00000043ff43723e */ /* 0x000fe200000010ff */
[----:B------:R-:W-:Y:S01]  /*5d20*/  @P2 STG.E.U16 desc[UR36][R6.64+0xa0], R66 ;  /* 0x0000a04206002986 */ /* 0x000fe2000c101524 */
[----:B------:R-:W-:-:S02]  /*5d30*/  F2FP.BF16.F32.PACK_AB R68, RZ, R68 ;  /* 0x00000044ff44723e */ /* 0x000fc400000010ff */
[C---:B------:R-:W-:Y:S01]  /*5d40*/  ISETP.GT.AND P2, PT, R0.reuse, 0x8, P1 ;  /* 0x000000080000780c */ /* 0x040fe20000f44270 */
[----:B------:R-:W-:Y:S01]  /*5d50*/  @P3 STG.E.U16 desc[UR36][R6.64+0xa2], R67 ;  /* 0x0000a24306003986 */ /* 0x000fe2000c101524 */
[C---:B------:R-:W-:Y:S02]  /*5d60*/  ISETP.GT.AND P1, PT, R3.reuse, 0x60, PT ;  /* 0x000000600300780c */ /* 0x040fe40003f24270 */
[----:B------:R-:W-:Y:S01]  /*5d70*/  F2FP.BF16.F32.PACK_AB R69, RZ, R69 ;  /* 0x00000045ff45723e */ /* 0x000fe200000010ff */
[----:B------:R-:W-:Y:S01]  /*5d80*/  @P4 STG.E.U16 desc[UR36][R4.64+0xb0], R68 ;  /* 0x0000b04404004986 */ /* 0x000fe2000c101524 */
[C---:B------:R-:W-:Y:S02]  /*5d90*/  ISETP.GT.AND P3, PT, R0.reuse, 0x8, P0 ;  /* 0x000000080000780c */ /* 0x040fe40000764270 */
[----:B------:R-:W-:Y:S01]  /*5da0*/  ISETP.GT.AND P0, PT, R3, 0x61, PT ;  /* 0x000000610300780c */ /* 0x000fe20003f04270 */
[----:B------:R-:W-:Y:S01]  /*5db0*/  @P5 STG.E.U16 desc[UR36][R4.64+0xb2], R69 ;  /* 0x0000b24504005986 */ /* 0x000fe2000c101524 */
[----:B------:R-:W-:-:S02]  /*5dc0*/  ISETP.GT.AND P4, PT, R0, RZ, P1 ;  /* 0x000000ff0000720c */ /* 0x000fc40000f84270 */
[C---:B------:R-:W-:Y:S02]  /*5dd0*/  ISETP.GT.AND P5, PT, R0.reuse, RZ, P0 ;  /* 0x000000ff0000720c */ /* 0x040fe400007a4270 */
[----:B------:R-:W-:Y:S02]  /*5de0*/  F2FP.BF16.F32.PACK_AB R70, RZ, R70 ;  /* 0x00000046ff46723e */ /* 0x000fe400000010ff */
[----:B------:R-:W-:Y:S02]  /*5df0*/  F2FP.BF16.F32.PACK_AB R71, RZ, R71 ;  /* 0x00000047ff47723e */ /* 0x000fe400000010ff */
[----:B------:R-:W-:Y:S01]  /*5e00*/  F2FP.BF16.F32.PACK_AB R72, RZ, R72 ;  /* 0x00000048ff48723e */ /* 0x000fe200000010ff */
[----:B------:R-:W-:Y:S01]  /*5e10*/  @P2 STG.E.U16 desc[UR36][R6.64+0xb0], R70 ;  /* 0x0000b04606002986 */ /* 0x000fe2000c101524 */
[----:B------:R-:W-:Y:S02]  /*5e20*/  F2FP.BF16.F32.PACK_AB R73, RZ, R73 ;  /* 0x00000049ff49723e */ /* 0x000fe400000010ff */
[C---:B------:R-:W-:Y:S01]  /*5e30*/  ISETP.GT.AND P1, PT, R0.reuse, 0x8, P1 ;  /* 0x000000080000780c */ /* 0x040fe20000f24270 */
[----:B------:R-:W-:Y:S01]  /*5e40*/  @P3 STG.E.U16 desc[UR36][R6.64+0xb2], R71 ;  /* 0x0000b24706003986 */ /* 0x000fe2000c101524 */
[----:B------:R-:W-:-:S02]  /*5e50*/  ISETP.GT.AND P2, PT, R0, 0x8, P0 ;  /* 0x000000080000780c */ /* 0x000fc40000744270 */
[----:B------:R-:W-:Y:S01]  /*5e60*/  F2FP.BF16.F32.PACK_AB R74, RZ, R74 ;  /* 0x0000004aff4a723e */ /* 0x000fe200000010ff */
[----:B------:R-:W-:Y:S01]  /*5e70*/  @P4 STG.E.U16 desc[UR36][R4.64+0xc0], R72 ;  /* 0x0000c04804004986 */ /* 0x000fe2000c101524 */
[C---:B------:R-:W-:Y:S02]  /*5e80*/  ISETP.GT.AND P4, PT, R3.reuse, 0x68, PT ;  /* 0x000000680300780c */ /* 0x040fe40003f84270 */
[----:B------:R-:W-:Y:S01]  /*5e90*/  ISETP.GT.AND P0, PT, R3, 0x69, PT ;  /* 0x000000690300780c */ /* 0x000fe20003f04270 */
[----:B------:R-:W-:Y:S01]  /*5ea0*/  @P5 STG.E.U16 desc[UR36][R4.64+0xc2], R73 ;  /* 0x0000c24904005986 */ /* 0x000fe2000c101524 */
[----:B------:R-:W-:Y:S02]  /*5eb0*/  ISETP.GT.AND P5, PT, R0, RZ, P4 ;  /* 0x000000ff0000720c */ /* 0x000fe400027a4270 */
[----:B------:R-:W-:Y:S01]  /*5ec0*/  F2FP.BF16.F32.PACK_AB R75, RZ, R75 ;  /* 0x0000004bff4b723e */ /* 0x000fe200000010ff */
[----:B------:R-:W-:Y:S01]  /*5ed0*/  @P1 STG.E.U16 desc[UR36][R6.64+0xc0], R74 ;  /* 0x0000c04a06001986 */ /* 0x000fe2000c101524 */
[----:B------:R-:W-:-:S02]  /*5ee0*/  F2FP.BF16.F32.PACK_AB R76, RZ, R76 ;  /* 0x0000004cff4c723e */ /* 0x000fc400000010ff */
[C---:B------:R-:W-:Y:S01]  /*5ef0*/  ISETP.GT.AND P3, PT, R0.reuse, RZ, P0 ;  /* 0x000000ff0000720c */ /* 0x040fe20000764270 */
[----:B------:R-:W-:Y:S01]  /*5f00*/  @P2 STG.E.U16 desc[UR36][R6.64+0xc2], R75 ;  /* 0x0000c24b06002986 */ /* 0x000fe2000c101524 */
[C---:B------:R-:W-:Y:S02]  /*5f10*/  ISETP.GT.AND P4, PT, R0.reuse, 0x8, P4 ;  /* 0x000000080000780c */ /* 0x040fe40002784270 */
[----:B------:R-:W-:Y:S02]  /*5f20*/  F2FP.BF16.F32.PACK_AB R77, RZ, R77 ;  /* 0x0000004dff4d723e */ /* 0x000fe400000010ff */
[----:B------:R-:W-:Y:S01]  /*5f30*/  F2FP.BF16.F32.PACK_AB R78, RZ, R78 ;  /* 0x0000004eff4e723e */ /* 0x000fe200000010ff */
[----:B------:R-:W-:Y:S01]  /*5f40*/  @P5 STG.E.U16 desc[UR36][R4.64+0xd0], R76 ;  /* 0x0000d04c04005986 */ /* 0x000fe2000c101524 */
[----:B------:R-:W-:Y:S02]  /*5f50*/  ISETP.GT.AND P5, PT, R0, 0x8, P0 ;  /* 0x000000080000780c */ /* 0x000fe400007a4270 */
[----:B------:R-:W-:-:S02]  /*5f60*/  F2FP.BF16.F32.PACK_AB R79, RZ, R79 ;  /* 0x0000004fff4f723e */ /* 0x000fc400000010ff */
[C---:B------:R-:W-:Y:S01]  /*5f70*/  ISETP.GT.AND P2, PT, R3.reuse, 0x71, PT ;  /* 0x000000710300780c */ /* 0x040fe20003f44270 */
[----:B------:R-:W-:Y:S01]  /*5f80*/  @P3 STG.E.U16 desc[UR36][R4.64+0xd2], R77 ;  /* 0x0000d24d04003986 */ /* 0x000fe2000c101524 */
[----:B------:R-:W-:Y:S02]  /*5f90*/  ISETP.GT.AND P3, PT, R3, 0x70, PT ;  /* 0x000000700300780c */ /* 0x000fe40003f64270 */
[----:B------:R-:W-:Y:S01]  /*5fa0*/  F2FP.BF16.F32.PACK_AB R80, RZ, R80 ;  /* 0x00000050ff50723e */ /* 0x000fe200000010ff */
[----:B------:R-:W-:Y:S01]  /*5fb0*/  @P4 STG.E.U16 desc[UR36][R6.64+0xd0], R78 ;  /* 0x0000d04e06004986 */ /* 0x000fe2000c101524 */
[C---:B------:R-:W-:Y:S02]  /*5fc0*/  ISETP.GT.AND P4, PT, R0.reuse, RZ, P2 ;  /* 0x000000ff0000720c */ /* 0x040fe40001784270 */
[----:B------:R-:W-:Y:S01]  /*5fd0*/  F2FP.BF16.F32.PACK_AB R81, RZ, R81 ;  /* 0x00000051ff51723e */ /* 0x000fe200000010ff */
[----:B------:R-:W-:Y:S01]  /*5fe0*/  @P5 STG.E.U16 desc[UR36][R6.64+0xd2], R79 ;  /* 0x0000d24f06005986 */ /* 0x000fe2000c101524 */
[----:B------:R-:W-:-:S02]  /*5ff0*/  ISETP.GT.AND P5, PT, R0, RZ, P3 ;  /* 0x000000ff0000720c */ /* 0x000fc40001fa4270 */
[C---:B------:R-:W-:Y:S02]  /*6000*/  ISETP.GT.AND P1, PT, R3.reuse, 0x78, PT ;  /* 0x000000780300780c */ /* 0x040fe40003f24270 */
[----:B------:R-:W-:Y:S02]  /*6010*/  ISETP.GT.AND P0, PT, R3, 0x79, PT ;  /* 0x000000790300780c */ /* 0x000fe40003f04270 */
[C---:B------:R-:W-:Y:S02]  /*6020*/  ISETP.GT.AND P3, PT, R0.reuse, 0x8, P3 ;  /* 0x000000080000780c */ /* 0x040fe40001f64270 */
[C---:B------:R-:W-:Y:S02]  /*6030*/  ISETP.GT.AND P2, PT, R0.reuse, 0x8, P2 ;  /* 0x000000080000780c */ /* 0x040fe40001744270 */
[----:B------:R-:W-:Y:S02]  /*6040*/  F2FP.BF16.F32.PACK_AB R82, RZ, R82 ;  /* 0x00000052ff52723e */ /* 0x000fe400000010ff */
[----:B------:R-:W-:Y:S01]  /*6050*/  F2FP.BF16.F32.PACK_AB R83, RZ, R83 ;  /* 0x00000053ff53723e */ /* 0x000fe200000010ff */
[----:B------:R-:W-:Y:S01]  /*6060*/  @P5 STG.E.U16 desc[UR36][R4.64+0xe0], R80 ;  /* 0x0000e05004005986 */ /* 0x000fe2000c101524 */
[----:B------:R-:W-:-:S02]  /*6070*/  ISETP.GT.AND P5, PT, R0, RZ, P0 ;  /* 0x000000ff0000720c */ /* 0x000fc400007a4270 */
[C---:B------:R-:W-:Y:S01]  /*6080*/  ISETP.GT.AND P0, PT, R0.reuse, 0x8, P0 ;  /* 0x000000080000780c */ /* 0x040fe20000704270 */
[----:B------:R-:W-:Y:S01]  /*6090*/  @P4 STG.E.U16 desc[UR36][R4.64+0xe2], R81 ;  /* 0x0000e25104004986 */ /* 0x000fe2000c101524 */
[C---:B------:R-:W-:Y:S02]  /*60a0*/  ISETP.GT.AND P4, PT, R0.reuse, RZ, P1 ;  /* 0x000000ff0000720c */ /* 0x040fe40000f84270 */
[----:B------:R-:W-:Y:S01]  /*60b0*/  ISETP.GT.AND P1, PT, R0, 0x8, P1 ;  /* 0x000000080000780c */ /* 0x000fe20000f24270 */
[----:B------:R-:W-:Y:S01]  /*60c0*/  @P3 STG.E.U16 desc[UR36][R6.64+0xe0], R82 ;  /* 0x0000e05206003986 */ /* 0x000fe2000c101524 */
[----:B------:R-:W-:Y:S02]  /*60d0*/  F2FP.BF16.F32.PACK_AB R84, RZ, R84 ;  /* 0x00000054ff54723e */ /* 0x000fe400000010ff */
[----:B------:R-:W-:Y:S01]  /*60e0*/  F2FP.BF16.F32.PACK_AB R85, RZ, R85 ;  /* 0x00000055ff55723e */ /* 0x000fe200000010ff */
[----:B------:R-:W-:Y:S01]  /*60f0*/  @P2 STG.E.U16 desc[UR36][R6.64+0xe2], R83 ;  /* 0x0000e25306002986 */ /* 0x000fe2000c101524 */
[----:B------:R-:W-:-:S02]  /*6100*/  F2FP.BF16.F32.PACK_AB R86, RZ, R86 ;  /* 0x00000056ff56723e */ /* 0x000fc400000010ff */
[----:B------:R-:W-:-:S03]  /*6110*/  F2FP.BF16.F32.PACK_AB R87, RZ, R87 ;  /* 0x00000057ff57723e */ /* 0x000fc600000010ff */
[----:B------:R-:W-:Y:S04]  /*6120*/  @P4 STG.E.U16 desc[UR36][R4.64+0xf0], R84 ;  /* 0x0000f05404004986 */ /* 0x000fe8000c101524 */
[----:B------:R0:W-:Y:S02]  /*6130*/  @P5 STG.E.U16 desc[UR36][R4.64+0xf2], R85 ;  /* 0x0000f25504005986 */ /* 0x0001e4000c101524 */
[----:B0-----:R-:W-:Y:S02]  /*6140*/  @P1 IMAD.MOV.U32 R4, RZ, RZ, R6 ;  /* 0x000000ffff041224 */ /* 0x001fe400078e0006 */
[----:B------:R-:W-:-:S05]  /*6150*/  @P1 IMAD.MOV.U32 R5, RZ, RZ, R7 ;  /* 0x000000ffff051224 */ /* 0x000fca00078e0007 */
[----:B------:R0:W-:Y:S04]  /*6160*/  @P1 STG.E.U16 desc[UR36][R4.64+0xf0], R86 ;  /* 0x0000f05604001986 */ /* 0x0001e8000c101524 */
[----:B------:R0:W-:Y:S02]  /*6170*/  @P0 STG.E.U16 desc[UR36][R6.64+0xf2], R87 ;  /* 0x0000f25706000986 */ /* 0x0001e4000c101524 */
.L_x_159:
[----:B------:R-:W-:Y:S05]  /*6180*/  BSYNC B0 ;  /* 0x0000000000007941 */ /* 0x000fea0003800000 */
.L_x_33:
[----:B0-----:R-:W2:Y:S01]  /*6190*/  LDL.64 R4, [R1] ;  /* 0x0000000001047983 */ /* 0x001ea20000100a00 */
[----:B------:R-:W-:Y:S01]  /*61a0*/  ULDC.64 UR4, c[0x0][0x650] ;  /* 0x0001940000047ab9 */ /* 0x000fe20000000a00 */
[----:B------:R-:W-:Y:S02]  /*61b0*/  IMAD.U32 R0, RZ, RZ, UR44 ;  /* 0x0000002cff007e24 */ /* 0x000fe4000f8e00ff */
[----:B------:R-:W-:Y:S02]  /*61c0*/  IMAD.MOV.U32 R22, RZ, RZ, -0x1 ;  /* 0xffffffffff167424 */ /* 0x000fe400078e00ff */
[----:B------:R0:W-:Y:S01]  /*61d0*/  SYNCS.ARRIVE.TRANS64.A1T0 RZ, [R0+UR46], RZ ;  /* 0x000000ff00ff79a7 */ /* 0x0001e2000810002e */
[----:B-----5:R-:W-:Y:S02]  /*61e0*/  IMAD.MOV.U32 R18, RZ, RZ, -0x1 ;  /* 0xffffffffff127424 */ /* 0x020fe400078e00ff */
[----:B------:R-:W-:Y:S01]  /*61f0*/  IMAD.MOV.U32 R19, RZ, RZ, -0x1 ;  /* 0xffffffffff137424 */ /* 0x000fe200078e00ff */
[----:B0-----:R-:W-:-:S02]  /*6200*/  PRMT R0, RZ, 0x7610, R0 ;  /* 0x00007610ff007816 */ /* 0x001fc40000000000 */
[----:B--2---:R-:W-:-:S05]  /*6210*/  LEA R16, P0, R4, R16, 0x1 ;  /* 0x0000001004107211 */ /* 0x004fca00078008ff */
[----:B------:R-:W-:Y:S01]  /*6220*/  IMAD.X R17, R98, 0x1, R17, P0 ;  /* 0x0000000162117824 */ /* 0x000fe200000e0611 */
[----:B------:R-:W-:-:S04]  /*6230*/  ISETP.GE.U32.AND P0, PT, R16, UR4, PT ;  /* 0x0000000410007c0c */ /* 0x000fc8000bf06070 */
[----:B------:R-:W-:-:S13]  /*6240*/  ISETP.GE.U32.AND.EX P0, PT, R17, UR5, PT, P0 ;  /* 0x0000000511007c0c */ /* 0x000fda000bf06100 */
[----:B------:R-:W-:Y:S05]  /*6250*/  @P0 BRA `(.L_x_160) ;  /* 0x00000004004c0947 */ /* 0x000fea0003800000 */
[----:B-1----:R-:W0:Y:S01]  /*6260*/  LDC.64 R10, c[0x0][0x628] ;  /* 0x00018a00ff0a7b82 */ /* 0x002e220000000a00 */
[----:B------:R-:W1:Y:S01]  /*6270*/  S2R R12, SR_CTAID.X ;  /* 0x00000000000c7919 */ /* 0x000e620000002500 */
[----:B------:R-:W-:Y:S02]  /*6280*/  IMAD.MOV.U32 R8, RZ, RZ, R16 ;  /* 0x000000ffff087224 */ /* 0x000fe400078e0010 */
[----:B------:R-:W-:Y:S01]  /*6290*/  IMAD.MOV.U32 R9, RZ, RZ, R17 ;  /* 0x000000ffff097224 */ /* 0x000fe200078e0011 */
[----:B------:R-:W2:Y:S03]  /*62a0*/  S2R R18, SR_CTAID.Y ;  /* 0x0000000000127919 */ /* 0x000ea60000002600 */
[----:B------:R-:W1:Y:S08]  /*62b0*/  LDC R0, c[0x0][0x630] ;  /* 0x00018c00ff007b82 */ /* 0x000e700000000800 */
[----:B------:R-:W1:Y:S01]  /*62c0*/  LDC.64 R14, c[0x0][0x620] ;  /* 0x00018800ff0e7b82 */ /* 0x000e620000000a00 */
[----:B0-----:R-:W-:-:S04]  /*62d0*/  ISETP.NE.U32.AND P0, PT, R10, RZ, PT ;  /* 0x000000ff0a00720c */ /* 0x001fc80003f05070 */
[----:B------:R-:W-:-:S13]  /*62e0*/  ISETP.NE.AND.EX P0, PT, R11, RZ, PT, P0 ;  /* 0x000000ff0b00720c */ /* 0x000fda0003f05300 */
[----:B-12---:R-:W-:Y:S05]  /*62f0*/  @!P0 BRA `(.L_x_161) ;  /* 0x0000000000288947 */ /* 0x006fea0003800000 */
[----:B------:R-:W0:Y:S02]  /*6300*/  LDC R3, c[0x0][0x634] ;  /* 0x00018d00ff037b82 */ /* 0x000e240000000800 */
[----:B0-----:R-:W-:-:S05]  /*6310*/  IADD3 R3, P0, R16, R3, RZ ;  /* 0x0000000310037210 */ /* 0x001fca0007f1e0ff */
[----:B------:R-:W-:-:S04]  /*6320*/  IMAD.X R13, RZ, RZ, R17, P0 ;  /* 0x000000ffff0d7224 */ /* 0x000fc800000e0611 */
[----:B------:R-:W-:-:S04]  /*6330*/  IMAD.WIDE.U32 R4, R13, R10, RZ ;  /* 0x0000000a0d047225 */ /* 0x000fc800078e00ff */
[----:B---34-:R-:W-:-:S04]  /*6340*/  IMAD.WIDE.U32 R6, P0, R3, R11, R4 ;  /* 0x0000000b03067225 */ /* 0x018fc80007800004 */
[----:B------:R-:W-:-:S04]  /*6350*/  IMAD.WIDE.U32 R4, R3, R10, RZ ;  /* 0x0000000a03047225 */ /* 0x000fc800078e00ff */
[----:B------:R-:W-:Y:S01]  /*6360*/  IMAD.X R9, RZ, RZ, RZ, P0 ;  /* 0x000000ffff097224 */ /* 0x000fe200000e06ff */
[----:B------:R-:W-:Y:S01]  /*6370*/  IADD3 RZ, P0, R5, R6, RZ ;  /* 0x0000000605ff7210 */ /* 0x000fe20007f1e0ff */
[----:B------:R-:W-:-:S04]  /*6380*/  IMAD.MOV.U32 R8, RZ, RZ, R7 ;  /* 0x000000ffff087224 */ /* 0x000fc800078e0007 */
[----:B------:R-:W-:-:S08]  /*6390*/  IMAD.WIDE.U32.X R8, R13, R11, R8, P0 ;  /* 0x0000000b0d087225 */ /* 0x000fd000000e0408 */
.L_x_161:
[-CC-:B------:R-:W-:Y:S01]  /*63a0*/  SHF.R.U64 R19, R8, R0.reuse, R9.reuse ;  /* 0x0000000008137219 */ /* 0x180fe20000001209 */
[----:B------:R-:W0:Y:S01]  /*63b0*/  LDC.64 R24, c[0x0][0x640] ;  /* 0x00019000ff187b82 */ /* 0x000e220000000a00 */
[----:B------:R-:W-:Y:S01]  /*63c0*/  SHF.R.U32.HI R0, RZ, R0, R9 ;  /* 0x00000000ff007219 */ /* 0x000fe20000011609 */
[----:B------:R-:W-:Y:S01]  /*63d0*/  ULDC UR4, c[0x0][0x150] ;  /* 0x0000540000047ab9 */ /* 0x000fe20000000800 */
[----:B------:R-:W-:Y:S02]  /*63e0*/  IADD3 R3, P0, RZ, -R19, RZ ;  /* 0x80000013ff037210 */ /* 0x000fe40007f1e0ff */
[----:B---34-:R-:W-:-:S03]  /*63f0*/  I2FP.F32.U32 R7, R12 ;  /* 0x0000000c00077245 */ /* 0x018fc60000201000 */
[----:B------:R-:W1:Y:S01]  /*6400*/  LDC R6, c[0x0][0x618] ;  /* 0x00018600ff067b82 */ /* 0x000e620000000800 */
[----:B------:R-:W-:Y:S02]  /*6410*/  IMAD.X R5, RZ, RZ, ~R0, P0 ;  /* 0x000000ffff057224 */ /* 0x000fe400000e0e00 */
[----:B------:R-:W-:Y:S01]  /*6420*/  FMUL R7, R7, UR4 ;  /* 0x0000000407077c20 */ /* 0x000fe20008400000 */
[----:B------:R-:W-:Y:S01]  /*6430*/  ULDC UR4, c[0x0][0x154] ;  /* 0x0000550000047ab9 */ /* 0x000fe20000000800 */
[-C--:B------:R-:W-:Y:S02]  /*6440*/  IMAD R0, R5, R14.reuse, RZ ;  /* 0x0000000e05007224 */ /* 0x080fe400078e02ff */
[C---:B------:R-:W-:Y:S01]  /*6450*/  IMAD.WIDE.U32 R4, R3.reuse, R14, R16 ;  /* 0x0000000e03047225 */ /* 0x040fe200078e0010 */
[----:B------:R-:W2:Y:S01]  /*6460*/  LDC R8, c[0x0][0x608] ;  /* 0x00018200ff087b82 */ /* 0x000ea20000000800 */
[----:B------:R-:W3:Y:S02]  /*6470*/  F2I.U32.TRUNC.NTZ R7, R7 ;  /* 0x0000000700077305 */ /* 0x000ee4000020f000 */
[----:B------:R-:W-:Y:S01]  /*6480*/  IMAD R3, R3, R15, R0 ;  /* 0x0000000f03037224 */ /* 0x000fe200078e0200 */
[----:B------:R-:W-:-:S03]  /*6490*/  I2FP.F32.U32 R0, R18 ;  /* 0x0000001200007245 */ /* 0x000fc60000201000 */
[----:B------:R-:W-:Y:S01]  /*64a0*/  IMAD.IADD R3, R5, 0x1, R3 ;  /* 0x0000000105037824 */ /* 0x000fe200078e0203 */
[----:B------:R-:W4:Y:S01]  /*64b0*/  LDC R11, c[0x0][0x658] ;  /* 0x00019600ff0b7b82 */ /* 0x000f220000000800 */
[----:B0-----:R-:W-:-:S04]  /*64c0*/  ISETP.NE.U32.AND P0, PT, R24, RZ, PT ;  /* 0x000000ff1800720c */ /* 0x001fc80003f05070 */
[----:B------:R-:W-:-:S03]  /*64d0*/  ISETP.NE.AND.EX P0, PT, R25, RZ, PT, P0 ;  /* 0x000000ff1900720c */ /* 0x000fc60003f05300 */
[----:B------:R-:W0:Y:S01]  /*64e0*/  LDC R9, c[0x0][0x144] ;  /* 0x00005100ff097b82 */ /* 0x000e220000000800 */
[-C--:B-1----:R-:W-:Y:S01]  /*64f0*/  SHF.R.U64 R10, R4, R6.reuse, R3 ;  /* 0x00000006040a7219 */ /* 0x082fe20000001203 */
[----:B---3--:R-:W-:Y:S01]  /*6500*/  IMAD.MOV R7, RZ, RZ, -R7 ;  /* 0x000000ffff077224 */ /* 0x008fe200078e0a07 */
[----:B------:R-:W-:Y:S01]  /*6510*/  SHF.R.U32.HI R3, RZ, R6, R3 ;  /* 0x00000006ff037219 */ /* 0x000fe20000011603 */
[----:B------:R-:W-:-:S04]  /*6520*/  FMUL R6, R0, UR4 ;  /* 0x0000000400067c20 */ /* 0x000fc80008400000 */
[----:B------:R-:W1:Y:S01]  /*6530*/  LDC R21, c[0x0][0x148] ;  /* 0x00005200ff157b82 */ /* 0x000e620000000800 */
[----:B------:R3:W0:Y:S01]  /*6540*/  F2I.U32.TRUNC.NTZ R14, R6 ;  /* 0x00000006000e7305 */ /* 0x000622000020f000 */
[-CC-:B--2---:R-:W-:Y:S02]  /*6550*/  SHF.R.U64 R13, R10, R8.reuse, R3.reuse ;  /* 0x000000080a0d7219 */ /* 0x184fe40000001203 */
[----:B------:R-:W-:-:S04]  /*6560*/  SHF.R.U32.HI R0, RZ, R8, R3 ;  /* 0x00000008ff007219 */ /* 0x000fc80000011603 */
[----:B------:R-:W2:Y:S01]  /*6570*/  LDC R20, c[0x0][0x648] ;  /* 0x00019200ff147b82 */ /* 0x000ea20000000800 */
[-CC-:B----4-:R-:W-:Y:S02]  /*6580*/  SHF.R.U64 R15, R13, R11.reuse, R0.reuse ;  /* 0x0000000b0d0f7219 */ /* 0x190fe40000001200 */
[----:B------:R-:W-:-:S03]  /*6590*/  SHF.R.U32.HI R5, RZ, R11, R0 ;  /* 0x0000000bff057219 */ /* 0x000fc60000011600 */
[----:B------:R-:W-:Y:S02]  /*65a0*/  IMAD.MOV.U32 R4, RZ, RZ, R15 ;  /* 0x000000ffff047224 */ /* 0x000fe400078e000f */
[----:B------:R-:W4:Y:S01]  /*65b0*/  LDC R26, c[0x0][0x638] ;  /* 0x00018e00ff1a7b82 */ /* 0x000f220000000800 */
[----:B0-----:R-:W-:-:S07]  /*65c0*/  IMAD R22, R9, R7, R12 ;  /* 0x0000000709167224 */ /* 0x001fce00078e020c */
[----:B------:R-:W0:Y:S08]  /*65d0*/  LDC R27, c[0x0][0x610] ;  /* 0x00018400ff1b7b82 */ /* 0x000e300000000800 */
[----:B------:R-:W0:Y:S01]  /*65e0*/  LDC R28, c[0x0][0x600] ;  /* 0x00018000ff1c7b82 */ /* 0x000e220000000800 */
[----:B-123--:R-:W-:Y:S05]  /*65f0*/  @!P0 BRA `(.L_x_162) ;  /* 0x0000000000288947 */ /* 0x00efea0003800000 */
[----:B------:R-:W1:Y:S02]  /*6600*/  LDC R0, c[0x0][0x64c] ;  /* 0x00019300ff007b82 */ /* 0x000e640000000800 */
[----:B-1----:R-:W-:-:S05]  /*6610*/  IADD3 R3, P0, R15, R0, RZ ;  /* 0x000000000f037210 */ /* 0x002fca0007f1e0ff */
        /* <DEDUP_REMOVED lines=8> */
.L_x_162:
[----:B------:R-:W-:Y:S01]  /*66a0*/  ISETP.NE.AND P0, PT, R2, 0x1, PT ;  /* 0x000000010200780c */ /* 0x000fe20003f05270 */
[----:B------:R-:W-:Y:S01]  /*66b0*/  IMAD.MOV R14, RZ, RZ, -R14 ;  /* 0x000000ffff0e7224 */ /* 0x000fe200078e0a0e */
[----:B------:R-:W-:Y:S02]  /*66c0*/  SHF.R.U64 R0, R4, R20, R5 ;  /* 0x0000001404007219 */ /* 0x000fe40000001205 */
[----:B------:R-:W-:Y:S02]  /*66d0*/  LOP3.LUT R3, R13, R100, RZ, 0xc0, !PT ;  /* 0x000000640d037212 */ /* 0x000fe400078ec0ff */
[----:B------:R-:W-:Y:S01]  /*66e0*/  LOP3.LUT R5, R10, R99, RZ, 0xc0, !PT ;  /* 0x000000630a057212 */ /* 0x000fe200078ec0ff */
[----:B------:R-:W-:Y:S02]  /*66f0*/  IMAD.MOV R4, RZ, RZ, -R0 ;  /* 0x000000ffff047224 */ /* 0x000fe400078e0a00 */
[----:B------:R-:W-:Y:S02]  /*6700*/  IMAD R3, R96, R0, R3 ;  /* 0x0000000060037224 */ /* 0x000fe400078e0203 */
[----:B----4-:R-:W-:-:S02]  /*6710*/  IMAD R0, R4, R26, R15 ;  /* 0x0000001a04007224 */ /* 0x010fc400078e020f */
[----:B------:R-:W-:Y:S02]  /*6720*/  @P0 IMAD R22, R21, R14, R18 ;  /* 0x0000000e15160224 */ /* 0x000fe400078e0212 */
[----:B------:R-:W-:Y:S02]  /*6730*/  IMAD.MOV.U32 R4, RZ, RZ, 0x1 ;  /* 0x00000001ff047424 */ /* 0x000fe400078e00ff */
[----:B0-----:R-:W-:Y:S02]  /*6740*/  IMAD R22, R3, R27, R22 ;  /* 0x0000001b03167224 */ /* 0x001fe400078e0216 */
[----:B------:R-:W-:Y:S01]  /*6750*/  IMAD R3, R0, R28, R5 ;  /* 0x0000001c00037224 */ /* 0x000fe200078e0205 */
[----:B------:R-:W-:-:S04]  /*6760*/  PRMT R0, R4, 0x7610, R0 ;  /* 0x0000761004007816 */ /* 0x000fc80000000000 */
[----:B------:R-:W-:Y:S02]  /*6770*/  SEL R18, R3, R22, !P0 ;  /* 0x0000001603127207 */ /* 0x000fe40004000000 */
[----:B------:R-:W-:-:S07]  /*6780*/  SEL R22, R22, R3, !P0 ;  /* 0x0000000316167207 */ /* 0x000fce0004000000 */
.L_x_160:
[----:B------:R-:W-:Y:S01]  /*6790*/  LOP3.LUT P0, RZ, R0, 0xff, RZ, 0xc0, !PT ;  /* 0x000000ff00ff7812 */ /* 0x000fe2000780c0ff */
[----:B------:R-:W-:Y:S01]  /*67a0*/  UIMAD.WIDE.U32 UR4, UR38, 0x38e38e39, URZ ;  /* 0x38e38e39260478a5 */ /* 0x000fe2000f8e003f */
[----:B------:R-:W-:-:S03]  /*67b0*/  LOP3.LUT R103, R103, 0x1, RZ, 0x3c, !PT ;  /* 0x0000000167677812 */ /* 0x000fc600078e3cff */
[----:B------:R-:W-:-:S04]  /*67c0*/  USHF.R.U32.HI UR4, URZ, 0x1, UR5 ;  /* 0x000000013f047899 */ /* 0x000fc80008011605 */
[----:B------:R-:W-:-:S04]  /*67d0*/  UIMAD UR38, UR4, -0x9, UR38 ;  /* 0xfffffff7042678a4 */ /* 0x000fc8000f8e0226 */
[----:B------:R-:W-:Y:S08]  /*67e0*/  @P0 BRA `(.L_x_163) ;  /* 0xffffffac00800947 */ /* 0x000ff0000383ffff */
[----:B------:R-:W-:Y:S05]  /*67f0*/  EXIT ;  /* 0x000000000000794d */ /* 0x000fea0003800000 */
.L_x_14:
[----:B------:R-:W-:-:S08]  /*6800*/  ISETP.NE.AND P0, PT, R14, RZ, PT ;  /* 0x000000ff0e00720c */ /* 0x000fd00003f05270 */
[----:B0-----:R-:W0:-:S00]  /*6810*/  USETMAXREG.DEALLOC.CTAPOOL 0x28 ;  /* 0x00000028000079c8 */ /* 0x001e0000080e0500 */
[----:B------:R-:W-:Y:S05]  /*6820*/  @P0 EXIT ;  /* 0x000000000000094d */ /* 0x000fea0003800000 */
[----:B0-----:R-:W-:Y:S01]  /*6830*/  LOP3.LUT P0, RZ, R3, 0xff, RZ, 0xc0, !PT ;  /* 0x000000ff03ff7812 */ /* 0x001fe2000780c0ff */
[----:B------:R-:W-:Y:S02]  /*6840*/  IMAD.MOV.U32 R3, RZ, RZ, 0x1 ;  /* 0x00000001ff037424 */ /* 0x000fe400078e00ff */
[----:B------:R-:W-:-:S10]  /*6850*/  IMAD.MOV.U32 R8, RZ, RZ, RZ ;  /* 0x000000ffff087224 */ /* 0x000fd400078e00ff */
[----:B------:R-:W-:Y:S05]  /*6860*/  @!P0 BRA `(.L_x_164) ;  /* 0x0000000c000c8947 */ /* 0x000fea0003800000 */
[----:B------:R-:W-:Y:S01]  /*6870*/  LOP3.LUT P0, RZ, R4, 0x1f, RZ, 0xc0, !PT ;  /* 0x0000001f04ff7812 */ /* 0x000fe2000780c0ff */
[----:B------:R-:W-:Y:S01]  /*6880*/  ULDC UR5, c[0x0][0x658] ;  /* 0x0001960000057ab9 */ /* 0x000fe20000000800 */
[----:B------:R-:W-:Y:S01]  /*6890*/  UMOV UR6, 0xffffffff ;  /* 0xffffffff00067882 */ /* 0x000fe20000000000 */
[----:B------:R-:W-:Y:S01]  /*68a0*/  BSSY B0, `(.L_x_164) ;  /* 0x00000bf000007945 */ /* 0x000fe20003800000 */
[----:B------:R-:W-:Y:S01]  /*68b0*/  USHF.L.U32 UR6, UR6, UR5, URZ ;  /* 0x0000000506067299 */ /* 0x000fe2000800063f */
[C---:B------:R-:W-:Y:S01]  /*68c0*/  ISETP.NE.AND P2, PT, R5.reuse, RZ, PT ;  /* 0x000000ff0500720c */ /* 0x040fe20003f45270 */
[----:B------:R-:W-:Y:S01]  /*68d0*/  IMAD.MOV.U32 R10, RZ, RZ, 0x1 ;  /* 0x00000001ff0a7424 */ /* 0x000fe200078e00ff */
[----:B------:R-:W-:Y:S01]  /*68e0*/  ISETP.NE.OR P0, PT, R5, RZ, !P0 ;  /* 0x000000ff0500720c */ /* 0x000fe20004705670 */
[----:B------:R-:W-:Y:S01]  /*68f0*/  IMAD.MOV.U32 R3, RZ, RZ, 0x1 ;  /* 0x00000001ff037424 */ /* 0x000fe200078e00ff */
[----:B------:R-:W-:Y:S01]  /*6900*/  LOP3.LUT R9, R23, 0x2, RZ, 0xfc, !PT ;  /* 0x0000000217097812 */ /* 0x000fe200078efcff */
[----:B------:R-:W-:Y:S01]  /*6910*/  IMAD.MOV.U32 R8, RZ, RZ, RZ ;  /* 0x000000ffff087224 */ /* 0x000fe200078e00ff */
[----:B------:R-:W-:Y:S01]  /*6920*/  ULDC UR4, c[0x0][0x600] ;  /* 0x0001800000047ab9 */ /* 0x000fe20000000800 */
[----:B------:R-:W-:Y:S01]  /*6930*/  UMOV UR7, 0x1 ;  /* 0x0000000100077882 */ /* 0x000fe20000000000 */
[----:B------:R-:W-:-:S02]  /*6940*/  UIADD3 UR19, UR40, 0x1, URZ ;  /* 0x0000000128137890 */ /* 0x000fc4000fffe03f */
[----:B------:R-:W-:Y:S02]  /*6950*/  UIADD3 UR15, UR4, -0x1, URZ ;  /* 0xffffffff040f7890 */ /* 0x000fe4000fffe03f */
[----:B------:R-:W-:Y:S02]  /*6960*/  USHF.L.U32 UR17, UR7, UR5, URZ ;  /* 0x0000000507117299 */ /* 0x000fe4000800063f */
[----:B------:R-:W-:Y:S01]  /*6970*/  ULOP3.LUT UR16, URZ, UR6, URZ, 0x33, !UPT ;  /* 0x000000063f107292 */ /* 0x000fe2000f8e333f */
[----:B------:R-:W-:-:S11]  /*6980*/  ULDC.64 UR20, c[0x0][0x198] ;  /* 0x0000660000147ab9 */ /* 0x000fd60000000a00 */
.L_x_176:
[----:B------:R-:W-:-:S03]  /*6990*/  UMOV UR4, 0xffffffff ;  /* 0xffffffff00047882 */ /* 0x000fc60000000000 */
[----:B------:R-:W-:Y:S05]  /*69a0*/  BRA.DIV UR4, `(.L_x_165) ;  /* 0x00000012048c7947 */ /* 0x000fea000b800000 */
[----:B------:R-:W-:-:S13]  /*69b0*/  ELECT P6, URZ, PT ;  /* 0x00000000003f782f */ /* 0x000fda00038c0000 */
.L_x_194:
[----:B------:R-:W0:Y:S01]  /*69c0*/  LDC R4, c[0x0][0x28c] ;  /* 0x0000a300ff047b82 */ /* 0x000e220000000800 */
[----:B------:R-:W-:Y:S01]  /*69d0*/  BSSY B1, `(.L_x_166) ;  /* 0x0000037000017945 */ /* 0x000fe20003800000 */
[----:B0-----:R-:W-:-:S13]  /*69e0*/  ISETP.LT.OR P6, PT, R4, 0x1, !P6 ;  /* 0x000000010400780c */ /* 0x001fda00077c1670 */
[----:B------:R-:W-:Y:S05]  /*69f0*/  @P6 BRA `(.L_x_167) ;  /* 0x0000000000d06947 */ /* 0x000fea0003800000 */
[----:B------:R-:W-:Y:S02]  /*6a00*/  IMAD.SHL.U32 R18, R18, 0x80, RZ ;  /* 0x0000008012127824 */ /* 0x000fe400078e00ff */
[----:B------:R-:W-:Y:S02]  /*6a10*/  IMAD.SHL.U32 R22, R22, 0x40, RZ ;  /* 0x0000004016167824 */ /* 0x000fe400078e00ff */
[----:B------:R-:W-:Y:S02]  /*6a20*/  IMAD.MOV.U32 R13, RZ, RZ, RZ ;  /* 0x000000ffff0d7224 */ /* 0x000fe400078e00ff */
[----:B------:R-:W-:Y:S02]  /*6a30*/  IMAD.U32 R14, RZ, RZ, UR19 ;  /* 0x00000013ff0e7e24 */ /* 0x000fe4000f8e00ff */
[----:B------:R-:W-:Y:S02]  /*6a40*/  IMAD.MOV.U32 R4, RZ, RZ, R3 ;  /* 0x000000ffff047224 */ /* 0x000fe400078e0003 */
[----:B------:R-:W-:-:S07]  /*6a50*/  IMAD.MOV.U32 R5, RZ, RZ, R8 ;  /* 0x000000ffff057224 */ /* 0x000fce00078e0008 */
.L_x_171:
[----:B------:R-:W0:Y:S01]  /*6a60*/  S2R R7, SR_CgaCtaId ;  /* 0x0000000000077919 */ /* 0x000e220000008800 */
[----:B------:R-:W-:-:S04]  /*6a70*/  MOV R6, 0x400 ;  /* 0x0000040000067802 */ /* 0x000fc80000000f00 */
[----:B0-----:R-:W-:Y:S02]  /*6a80*/  LEA R12, R7, R6, 0x18 ;  /* 0x00000006070c7211 */ /* 0x001fe400078ec0ff */
[----:B------:R-:W-:Y:S01]  /*6a90*/  SHF.L.U32 R6, R4, 0x1f, RZ ;  /* 0x0000001f04067819 */ /* 0x000fe200000006ff */
[----:B------:R-:W0:Y:S02]  /*6aa0*/  @!P2 LDC R7, c[0x0][0x500] ;  /* 0x00014000ff07ab82 */ /* 0x000e240000000800 */
[----:B------:R-:W-:-:S04]  /*6ab0*/  IMAD R11, R5, 0x8, R12 ;  /* 0x00000008050b7824 */ /* 0x000fc800078e020c */
[----:B------:R-:W1:Y:S02]  /*6ac0*/  SYNCS.PHASECHK.TRANS64.TRYWAIT P1, [R11+URZ+0x48], R6 ;  /* 0x000048060b0075a7 */ /* 0x000e64000802017f */
[----:B-1----:R-:W-:Y:S05]  /*6ad0*/  @!P1 BRA `(.L_x_168) ;  /* 0x0000001000609947 */ /* 0x002fea0003800000 */
.L_x_195:
[----:B-1----:R-:W-:Y:S01]  /*6ae0*/  PRMT R6, R9, 0x9910, RZ ;  /* 0x0000991009067816 */ /* 0x002fe200000000ff */
[----:B0-----:R0:W-:Y:S03]  /*6af0*/  @!P2 SYNCS.ARRIVE.TRANS64 RZ, [R11+URZ], R7 ;  /* 0x000000070bffa9a7 */ /* 0x0011e6000800003f */
[----:B------:R-:W-:-:S13]  /*6b00*/  ISETP.NE.AND P1, PT, R6, 0x2, PT ;  /* 0x000000020600780c */ /* 0x000fda0003f25270 */
[----:B0-----:R-:W-:Y:S05]  /*6b10*/  @P1 BRA `(.L_x_169) ;  /* 0x0000000000041947 */ /* 0x001fea0003800000 */
[----:B------:R-:W-:Y:S01]  /*6b20*/  BPT.TRAP 0x1 ;  /* 0x000000040000795c */ /* 0x000fe20000300000 */
.L_x_169:
[----:B------:R-:W-:Y:S05]  /*6b30*/  @P0 BRA `(.L_x_170) ;  /* 0x0000000000040947 */ /* 0x000fea0003800000 */
[----:B------:R-:W-:Y:S01]  /*6b40*/  BPT.TRAP 0x1 ;  /* 0x000000040000795c */ /* 0x000fe20000300000 */
.L_x_170:
[--C-:B------:R-:W-:Y:S01]  /*6b50*/  IMAD R6, R5, 0x2000, R12.reuse ;  /* 0x0000200005067824 */ /* 0x100fe200078e020c */
[----:B------:R-:W-:Y:S01]  /*6b60*/  R2UR UR9, R11 ;  /* 0x000000000b0972ca */ /* 0x000fe200000e0000 */
[C---:B------:R-:W-:Y:S01]  /*6b70*/  IMAD R12, R5.reuse, 0x4000, R12 ;  /* 0x00004000050c7824 */ /* 0x040fe200078e020c */
[----:B------:R-:W-:Y:S01]  /*6b80*/  UIADD3 UR4, UP0, UR20, 0xf0, URZ ;  /* 0x000000f014047890 */ /* 0x000fe2000ff1e03f */
[----:B------:R-:W-:Y:S01]  /*6b90*/  VIADD R14, R14, 0xffffffff ;  /* 0xffffffff0e0e7836 */ /* 0x000fe20000000000 */
[----:B------:R-:W-:Y:S01]  /*6ba0*/  R2UR UR5, R6 ;  /* 0x00000000060572ca */ /* 0x000fe200000e0000 */
[----:B------:R-:W-:Y:S01]  /*6bb0*/  UIADD3 UR22, UP1, UR20, 0x1f0, URZ ;  /* 0x000001f014167890 */ /* 0x000fe2000ff3e03f */
[----:B------:R-:W-:Y:S01]  /*6bc0*/  R2UR UR8, R12 ;  /* 0x000000000c0872ca */ /* 0x000fe200000e0000 */
[----:B------:R-:W-:Y:S01]  /*6bd0*/  VIADD R5, R5, 0x1 ;  /* 0x0000000105057836 */ /* 0x000fe20000000000 */
[----:B------:R-:W-:Y:S01]  /*6be0*/  R2UR UR11, R22 ;  /* 0x00000000160b72ca */ /* 0x000fe200000e0000 */
[----:B------:R-:W-:Y:S01]  /*6bf0*/  UIADD3.X UR23, URZ, UR21, URZ, UP1, !UPT ;  /* 0x000000153f177290 */ /* 0x000fe20008ffe43f */
[----:B------:R-:W-:Y:S01]  /*6c00*/  R2UR UR10, R13 ;  /* 0x000000000d0a72ca */ /* 0x000fe200000e0000 */
[----:B------:R-:W-:Y:S01]  /*6c10*/  UMOV UR6, 0x0 ;  /* 0x0000000000067882 */ /* 0x000fe20000000000 */
[----:B------:R-:W-:Y:S01]  /*6c20*/  R2UR UR12, R19 ;  /* 0x00000000130c72ca */ /* 0x000fe200000e0000 */
[----:B------:R-:W-:Y:S01]  /*6c30*/  UMOV UR7, 0x10000000 ;  /* 0x1000000000077882 */ /* 0x000fe20000000000 */
[----:B------:R-:W-:Y:S01]  /*6c40*/  R2UR UR18, R18 ;  /* 0x00000000121272ca */ /* 0x000fe200000e0000 */
[----:B------:R-:W-:Y:S01]  /*6c50*/  VIADD R13, R13, 0x40 ;  /* 0x000000400d0d7836 */ /* 0x000fe20000000000 */
[----:B------:R-:W-:Y:S01]  /*6c60*/  ISETP.GT.AND P3, PT, R14, 0x1, PT ;  /* 0x000000010e00780c */ /* 0x000fe20003f64270 */
[----:B------:R-:W-:Y:S01]  /*6c70*/  UIADD3 UR13, UR5, 0x180, URZ ;  /* 0x00000180050d7890 */ /* 0x000fe2000fffe03f */
[----:B------:R-:W-:Y:S01]  /*6c80*/  ISETP.NE.AND P1, PT, R5, 0x9, PT ;  /* 0x000000090500780c */ /* 0x000fe20003f25270 */
[----:B------:R-:W-:-:S02]  /*6c90*/  UIADD3.X UR5, URZ, UR21, URZ, UP0, !UPT ;  /* 0x000000153f057290 */ /* 0x000fc400087fe43f */
[----:B------:R-:W-:Y:S01]  /*6ca0*/  UIADD3 UR14, UR8, 0x12180, URZ ;  /* 0x00012180080e7890 */ /* 0x000fe2000fffe03f */
[----:B------:R-:W-:Y:S02]  /*6cb0*/  SEL R7, RZ, 0x1, P1 ;  /* 0x00000001ff077807 */ /* 0x000fe40000800000 */
[----:B------:R-:W-:Y:S01]  /*6cc0*/  UMOV UR8, UR13 ;  /* 0x0000000d00087c82 */ /* 0x000fe20008000000 */
[----:B------:R-:W-:Y:S02]  /*6cd0*/  SEL R5, R5, RZ, P1 ;  /* 0x000000ff05057207 */ /* 0x000fe40000800000 */
[----:B------:R-:W-:Y:S01]  /*6ce0*/  LOP3.LUT R4, R4, R7, RZ, 0x3c, !PT ;  /* 0x0000000704047212 */ /* 0x000fe200078e3cff */
[----:B------:R0:W-:Y:S02]  /*6cf0*/  UTMALDG.3D [UR8], [UR4], desc[UR6] ;  /* 0x00000608040075b4 */ /* 0x0001e40008011000 */
[----:B0-----:R-:W-:Y:S01]  /*6d00*/  UMOV UR8, UR14 ;  /* 0x0000000e00087c82 */ /* 0x001fe20008000000 */
[----:B------:R-:W-:-:S02]  /*6d10*/  UMOV UR11, UR18 ;  /* 0x00000012000b7c82 */ /* 0x000fc40008000000 */
[----:B------:R0:W-:Y:S02]  /*6d20*/  UTMALDG.3D [UR8], [UR22], desc[UR6] ;  /* 0x00000608160075b4 */ /* 0x0001e40008011000 */
[----:B0-----:R-:W-:Y:S05]  /*6d30*/  @P3 BRA `(.L_x_171) ;  /* 0xfffffffc00483947 */ /* 0x001fea000383ffff */
.L_x_167:
[----:B------:R-:W-:Y:S05]  /*6d40*/  BSYNC B1 ;  /* 0x0000000000017941 */ /* 0x000fea0003800000 */
.L_x_166:
[----:B------:R-:W2:Y:S01]  /*6d50*/  LDL.64 R20, [R1] ;  /* 0x0000000001147983 */ /* 0x000ea20000100a00 */
[----:B------:R-:W-:Y:S01]  /*6d60*/  LOP3.LUT P4, RZ, R10, 0xff, RZ, 0xc0, !PT ;  /* 0x000000ff0aff7812 */ /* 0x000fe2000788c0ff */
[----:B------:R-:W-:Y:S01]  /*6d70*/  VIADD R7, R8, UR40 ;  /* 0x0000002808077c36 */ /* 0x000fe20008000000 */
[----:B------:R-:W-:Y:S01]  /*6d80*/  ULDC.64 UR4, c[0x0][0x650] ;  /* 0x0001940000047ab9 */ /* 0x000fe20000000a00 */
[----:B------:R-:W-:Y:S01]  /*6d90*/  IMAD.U32 R8, RZ, RZ, UR40 ;  /* 0x00000028ff087e24 */ /* 0x000fe2000f8e00ff */
[----:B------:R-:W-:Y:S01]  /*6da0*/  UISETP.GE.U32.AND UP0, UPT, UR40, 0x9, UPT ;  /* 0x000000092800788c */ /* 0x000fe2000bf06070 */
[----:B------:R-:W-:Y:S01]  /*6db0*/  BSSY B1, `(.L_x_172) ;  /* 0x000006b000017945 */ /* 0x000fe20003800000 */
[----:B------:R-:W-:Y:S01]  /*6dc0*/  ISETP.GT.U32.AND P1, PT, R7, 0x8, PT ;  /* 0x000000080700780c */ /* 0x000fe20003f24070 */
[----:B------:R-:W-:Y:S01]  /*6dd0*/  IMAD.MOV.U32 R22, RZ, RZ, -0x1 ;  /* 0xffffffffff167424 */ /* 0x000fe200078e00ff */
[----:B------:R-:W-:Y:S01]  /*6de0*/  PRMT R10, RZ, 0x7610, R10 ;  /* 0x00007610ff0a7816 */ /* 0x000fe2000000000a */
[----:B------:R-:W-:Y:S01]  /*6df0*/  IMAD.MOV.U32 R18, RZ, RZ, -0x1 ;  /* 0xffffffffff127424 */ /* 0x000fe200078e00ff */
[----:B------:R-:W-:Y:S01]  /*6e00*/  ISETP.LT.U32.AND P1, PT, R8, 0x9, P1 ;  /* 0x000000090800780c */ /* 0x000fe20000f21070 */
[----:B------:R-:W-:Y:S01]  /*6e10*/  IMAD.MOV.U32 R19, RZ, RZ, -0x1 ;  /* 0xffffffffff137424 */ /* 0x000fe200078e00ff */
[----:B------:R-:W-:Y:S01]  /*6e20*/  PLOP3.LUT P3, PT, PT, PT, UP0, 0x80, 0x0 ;  /* 0x000000000000781c */ /* 0x000fe20003f6f008 */
[----:B------:R-:W0:Y:S01]  /*6e30*/  @P4 S2R R5, SR_CgaCtaId ;  /* 0x0000000000054919 */ /* 0x000e220000008800 */
[----:B------:R-:W-:-:S04]  /*6e40*/  @P4 MOV R4, 0x400 ;  /* 0x0000040000044802 */ /* 0x000fc80000000f00 */
[----:B0-----:R-:W-:Y:S01]  /*6e50*/  @P4 LEA R6, R5, R4, 0x18 ;  /* 0x0000000405064211 */ /* 0x001fe200078ec0ff */
[----:B------:R-:W-:Y:S01]  /*6e60*/  IMAD.WIDE.U32 R4, R7, 0x38e38e39, RZ ;  /* 0x38e38e3907047825 */ /* 0x000fe200078e00ff */
[----:B------:R-:W-:Y:S02]  /*6e70*/  SEL R4, RZ, 0x1, !P1 ;  /* 0x00000001ff047807 */ /* 0x000fe40004800000 */
[----:B------:R0:W-:Y:S02]  /*6e80*/  @P4 SYNCS.ARRIVE.TRANS64.A1T0 RZ, [R6+URZ+0xc8], RZ ;  /* 0x0000c8ff06ff49a7 */ /* 0x0001e4000810003f */
[----:B------:R-:W-:Y:S02]  /*6e90*/  LOP3.LUT R3, R3, R4, RZ, 0x3c, !PT ;  /* 0x0000000403037212 */ /* 0x000fe400078e3cff */
[----:B------:R-:W-:Y:S02]  /*6ea0*/  PRMT R4, RZ, 0x7610, R4 ;  /* 0x00007610ff047816 */ /* 0x000fe40000000004 */
[----:B0-----:R-:W-:-:S04]  /*6eb0*/  SHF.R.U32.HI R6, RZ, 0x1, R5 ;  /* 0x00000001ff067819 */ /* 0x001fc80000011605 */
[----:B------:R-:W-:Y:S01]  /*6ec0*/  @P3 LOP3.LUT R3, R3, 0x1, R6, 0x78, !PT ;  /* 0x0000000103033812 */ /* 0x000fe200078e7806 */
[----:B------:R-:W-:Y:S01]  /*6ed0*/  IMAD R8, R6, -0x9, R7 ;  /* 0xfffffff706087824 */ /* 0x000fe200078e0207 */
[----:B--2---:R-:W-:-:S04]  /*6ee0*/  IADD3 R16, P4, R16, R20, RZ ;  /* 0x0000001410107210 */ /* 0x004fc80007f9e0ff */
[----:B------:R-:W-:Y:S01]  /*6ef0*/  ISETP.GE.U32.AND P1, PT, R16, UR4, PT ;  /* 0x0000000410007c0c */ /* 0x000fe2000bf26070 */
[----:B------:R-:W-:-:S05]  /*6f00*/  IMAD.X R17, R17, 0x1, R0, P4 ;  /* 0x0000000111117824 */ /* 0x000fca00020e0600 */
[----:B------:R-:W-:-:S13]  /*6f10*/  ISETP.GE.U32.AND.EX P1, PT, R17, UR5, PT, P1 ;  /* 0x0000000511007c0c */ /* 0x000fda000bf26110 */
[----:B------:R-:W-:Y:S05]  /*6f20*/  @P1 BRA `(.L_x_173) ;  /* 0x00000004004c1947 */ /* 0x000fea0003800000 */
[----:B------:R-:W0:Y:S01]  /*6f30*/  S2R R12, SR_CTAID.X ;  /* 0x00000000000c7919 */ /* 0x000e220000002500 */
[----:B------:R-:W-:Y:S01]  /*6f40*/  ULDC.64 UR4, c[0x0][0x628] ;  /* 0x00018a0000047ab9 */ /* 0x000fe20000000a00 */
[----:B------:R-:W1:Y:S01]  /*6f50*/  LDC R13, c[0x0][0x144] ;  /* 0x00005100ff0d7b82 */ /* 0x000e620000000800 */
[----:B------:R-:W-:Y:S01]  /*6f60*/  ISETP.NE.U32.AND P1, PT, RZ, UR4, PT ;  /* 0x00000004ff007c0c */ /* 0x000fe2000bf25070 */
[----:B------:R-:W2:Y:S01]  /*6f70*/  S2R R11, SR_CTAID.Y ;  /* 0x00000000000b7919 */ /* 0x000ea20000002600 */
[----:B------:R-:W-:Y:S01]  /*6f80*/  ULDC UR6, c[0x0][0x150] ;  /* 0x0000540000067ab9 */ /* 0x000fe20000000800 */
[----:B------:R-:W-:Y:S01]  /*6f90*/  ULDC UR7, c[0x0][0x630] ;  /* 0x00018c0000077ab9 */ /* 0x000fe20000000800 */
[----:B------:R-:W-:Y:S01]  /*6fa0*/  ISETP.NE.AND.EX P1, PT, RZ, UR5, PT, P1 ;  /* 0x00000005ff007c0c */ /* 0x000fe2000bf25310 */
[----:B------:R-:W-:Y:S01]  /*6fb0*/  IMAD.MOV.U32 R4, RZ, RZ, R16 ;  /* 0x000000ffff047224 */ /* 0x000fe200078e0010 */
[----:B0-----:R-:W-:-:S05]  /*6fc0*/  I2FP.F32.U32 R5, R12 ;  /* 0x0000000c00057245 */ /* 0x001fca0000201000 */
[----:B------:R-:W-:Y:S01]  /*6fd0*/  FMUL R14, R5, UR6 ;  /* 0x00000006050e7c20 */ /* 0x000fe20008400000 */
[----:B------:R-:W-:-:S05]  /*6fe0*/  IMAD.MOV.U32 R5, RZ, RZ, R17 ;  /* 0x000000ffff057224 */ /* 0x000fca00078e0011 */
[----:B--2---:R-:W-:Y:S05]  /*6ff0*/  @!P1 BRA `(.L_x_174) ;  /* 0x0000000000289947 */ /* 0x004fea0003800000 */
[----:B------:R-:W-:Y:S02]  /*7000*/  ULDC UR6, c[0x0][0x634] ;  /* 0x00018d0000067ab9 */ /* 0x000fe40000000800 */
[----:B------:R-:W-:-:S05]  /*7010*/  IADD3 R5, P1, R16, UR6, RZ ;  /* 0x0000000610057c10 */ /* 0x000fca000ff3e0ff */
[----:B------:R-:W-:-:S04]  /*7020*/  IMAD.X R15, RZ, RZ, R17, P1 ;  /* 0x000000ffff0f7224 */ /* 0x000fc800008e0611 */
[----:B------:R-:W-:-:S04]  /*7030*/  IMAD.WIDE.U32 R6, R15, UR4, RZ ;  /* 0x000000040f067c25 */ /* 0x000fc8000f8e00ff */
[----:B------:R-:W-:-:S04]  /*7040*/  IMAD.WIDE.U32 R6, P1, R5, UR5, R6 ;  /* 0x0000000505067c25 */ /* 0x000fc8000f820006 */
[----:B------:R-:W-:-:S04]  /*7050*/  IMAD.WIDE.U32 R4, R5, UR4, RZ ;  /* 0x0000000405047c25 */ /* 0x000fc8000f8e00ff */
[----:B------:R-:W-:Y:S01]  /*7060*/  IMAD.MOV.U32 R4, RZ, RZ, R7 ;  /* 0x000000ffff047224 */ /* 0x000fe200078e0007 */
[----:B------:R-:W-:Y:S01]  /*7070*/  IADD3 RZ, P3, R5, R6, RZ ;  /* 0x0000000605ff7210 */ /* 0x000fe20007f7e0ff */
[----:B------:R-:W-:-:S04]  /*7080*/  IMAD.X R5, RZ, RZ, RZ, P1 ;  /* 0x000000ffff057224 */ /* 0x000fc800008e06ff */
[----:B------:R-:W-:-:S08]  /*7090*/  IMAD.WIDE.U32.X R4, R15, UR5, R4, P3 ;  /* 0x000000050f047c25 */ /* 0x000fd000098e0404 */
.L_x_174:
[--C-:B------:R-:W-:Y:S01]  /*70a0*/  SHF.R.U64 R19, R4, UR7, R5.reuse ;  /* 0x0000000704137c19 */ /* 0x100fe20008001205 */
[----:B------:R-:W0:Y:S01]  /*70b0*/  F2I.U32.TRUNC.NTZ R14, R14 ;  /* 0x0000000e000e7305 */ /* 0x000e22000020f000 */
[----:B------:R-:W-:Y:S01]  /*70c0*/  SHF.R.U32.HI R4, RZ, UR7, R5 ;  /* 0x00000007ff047c19 */ /* 0x000fe20008011605 */
[----:B------:R-:W-:Y:S01]  /*70d0*/  ULDC.64 UR4, c[0x0][0x620] ;  /* 0x0001880000047ab9 */ /* 0x000fe20000000a00 */
[----:B------:R-:W-:Y:S01]  /*70e0*/  IADD3 R7, P1, RZ, -R19, RZ ;  /* 0x80000013ff077210 */ /* 0x000fe20007f3e0ff */
[----:B------:R-:W-:Y:S01]  /*70f0*/  ULDC.64 UR6, c[0x0][0x640] ;  /* 0x0001900000067ab9 */ /* 0x000fe20000000a00 */
[----:B------:R-:W2:Y:S03]  /*7100*/  LDC R18, c[0x0][0x148] ;  /* 0x00005200ff127b82 */ /* 0x000ea60000000800 */
[----:B------:R-:W-:Y:S01]  /*7110*/  IMAD.X R4, RZ, RZ, ~R4, P1 ;  /* 0x000000ffff047224 */ /* 0x000fe200008e0e04 */
[----:B------:R-:W-:-:S03]  /*7120*/  ISETP.NE.U32.AND P1, PT, RZ, UR6, PT ;  /* 0x00000006ff007c0c */ /* 0x000fc6000bf25070 */
[----:B------:R-:W-:Y:S01]  /*7130*/  IMAD R6, R4, UR4, RZ ;  /* 0x0000000404067c24 */ /* 0x000fe2000f8e02ff */
[----:B------:R-:W-:Y:S01]  /*7140*/  ISETP.NE.AND.EX P1, PT, RZ, UR7, PT, P1 ;  /* 0x00000007ff007c0c */ /* 0x000fe2000bf25310 */
[----:B------:R-:W-:Y:S01]  /*7150*/  IMAD.WIDE.U32 R4, R7, UR4, R16 ;  /* 0x0000000407047c25 */ /* 0x000fe2000f8e0010 */
[----:B------:R-:W-:-:S03]  /*7160*/  ULDC UR4, c[0x0][0x618] ;  /* 0x0001860000047ab9 */ /* 0x000fc60000000800 */
[----:B------:R-:W-:Y:S01]  /*7170*/  IMAD R7, R7, UR5, R6 ;  /* 0x0000000507077c24 */ /* 0x000fe2000f8e0206 */
[----:B------:R-:W-:Y:S01]  /*7180*/  ULDC UR5, c[0x0][0x154] ;  /* 0x0000550000057ab9 */ /* 0x000fe20000000800 */
[----:B0-----:R-:W-:Y:S02]  /*7190*/  IMAD.MOV R6, RZ, RZ, -R14 ;  /* 0x000000ffff067224 */ /* 0x001fe400078e0a0e */
[----:B------:R-:W-:Y:S02]  /*71a0*/  IMAD.IADD R5, R5, 0x1, R7 ;  /* 0x0000000105057824 */ /* 0x000fe400078e0207 */
[----:B-1----:R-:W-:Y:S01]  /*71b0*/  IMAD R12, R13, R6, R12 ;  /* 0x000000060d0c7224 */ /* 0x002fe200078e020c */
[----:B------:R-:W-:Y:S02]  /*71c0*/  I2FP.F32.U32 R6, R11 ;  /* 0x0000000b00067245 */ /* 0x000fe40000201000 */
[--C-:B------:R-:W-:Y:S02]  /*71d0*/  SHF.R.U64 R13, R4, UR4, R5.reuse ;  /* 0x00000004040d7c19 */ /* 0x100fe40008001205 */
[----:B------:R-:W-:Y:S01]  /*71e0*/  SHF.R.U32.HI R4, RZ, UR4, R5 ;  /* 0x00000004ff047c19 */ /* 0x000fe20008011605 */
[----:B------:R-:W-:Y:S01]  /*71f0*/  FMUL R6, R6, UR5 ;  /* 0x0000000506067c20 */ /* 0x000fe20008400000 */
[----:B------:R-:W-:-:S02]  /*7200*/  ULDC UR4, c[0x0][0x608] ;  /* 0x0001820000047ab9 */ /* 0x000fc40000000800 */
[--C-:B------:R-:W-:Y:S01]  /*7210*/  SHF.R.U64 R15, R13, UR4, R4.reuse ;  /* 0x000000040d0f7c19 */ /* 0x100fe20008001204 */
[----:B------:R0:W1:Y:S01]  /*7220*/  F2I.U32.TRUNC.NTZ R20, R6 ;  /* 0x0000000600147305 */ /* 0x000062000020f000 */
[----:B------:R-:W-:Y:S01]  /*7230*/  SHF.R.U32.HI R4, RZ, UR4, R4 ;  /* 0x00000004ff047c19 */ /* 0x000fe20008011604 */
[----:B------:R-:W-:-:S03]  /*7240*/  ULDC UR4, c[0x0][0x658] ;  /* 0x0001960000047ab9 */ /* 0x000fc60000000800 */
[--C-:B------:R-:W-:Y:S02]  /*7250*/  SHF.R.U64 R14, R15, UR4, R4.reuse ;  /* 0x000000040f0e7c19 */ /* 0x100fe40008001204 */
[----:B------:R-:W-:-:S03]  /*7260*/  SHF.R.U32.HI R21, RZ, UR4, R4 ;  /* 0x00000004ff157c19 */ /* 0x000fc60008011604 */
[----:B------:R-:W-:Y:S02]  /*7270*/  IMAD.MOV.U32 R4, RZ, RZ, R14 ;  /* 0x000000ffff047224 */ /* 0x000fe400078e000e */
[----:B------:R-:W-:Y:S01]  /*7280*/  IMAD.MOV.U32 R5, RZ, RZ, R21 ;  /* 0x000000ffff057224 */ /* 0x000fe200078e0015 */
[----:B0-----:R-:W-:Y:S06]  /*7290*/  @!P1 BRA `(.L_x_175) ;  /* 0x0000000000289947 */ /* 0x001fec0003800000 */
        /* <DEDUP_REMOVED lines=10> */
.L_x_175:
[----:B------:R-:W-:Y:S01]  /*7340*/  ISETP.NE.AND P1, PT, R2, 0x1, PT ;  /* 0x000000010200780c */ /* 0x000fe20003f25270 */
[----:B------:R-:W-:Y:S01]  /*7350*/  ULDC UR4, c[0x0][0x648] ;  /* 0x0001920000047ab9 */ /* 0x000fe20000000800 */
[----:B------:R-:W-:Y:S01]  /*7360*/  LOP3.LUT R15, R15, UR16, RZ, 0xc0, !PT ;  /* 0x000000100f0f7c12 */ /* 0x000fe2000f8ec0ff */
[----:B-1----:R-:W-:Y:S01]  /*7370*/  IMAD.MOV R20, RZ, RZ, -R20 ;  /* 0x000000ffff147224 */ /* 0x002fe200078e0a14 */
[----:B------:R-:W-:Y:S01]  /*7380*/  SHF.R.U64 R4, R4, UR4, R5 ;  /* 0x0000000404047c19 */ /* 0x000fe20008001205 */
[----:B------:R-:W-:Y:S01]  /*7390*/  ULDC UR4, c[0x0][0x638] ;  /* 0x00018e0000047ab9 */ /* 0x000fe20000000800 */
[----:B------:R-:W-:Y:S01]  /*73a0*/  LOP3.LUT R13, R13, UR15, RZ, 0xc0, !PT ;  /* 0x0000000f0d0d7c12 */ /* 0x000fe2000f8ec0ff */
[----:B------:R-:W-:Y:S02]  /*73b0*/  ULDC UR5, c[0x0][0x610] ;  /* 0x0001840000057ab9 */ /* 0x000fe40000000800 */
[----:B------:R-:W-:Y:S02]  /*73c0*/  IMAD.MOV R5, RZ, RZ, -R4 ;  /* 0x000000ffff057224 */ /* 0x000fe400078e0a04 */
[----:B------:R-:W-:-:S02]  /*73d0*/  IMAD R15, R4, UR17, R15 ;  /* 0x00000011040f7c24 */ /* 0x000fc4000f8e020f */
[----:B--2---:R-:W-:Y:S02]  /*73e0*/  @P1 IMAD R12, R18, R20, R11 ;  /* 0x00000014120c1224 */ /* 0x004fe400078e020b */
[----:B------:R-:W-:Y:S01]  /*73f0*/  IMAD R14, R5, UR4, R14 ;  /* 0x00000004050e7c24 */ /* 0x000fe2000f8e020e */
[----:B------:R-:W-:Y:S01]  /*7400*/  ULDC UR4, c[0x0][0x600] ;  /* 0x0001800000047ab9 */ /* 0x000fe20000000800 */
[----:B------:R-:W-:Y:S02]  /*7410*/  IMAD R12, R15, UR5, R12 ;  /* 0x000000050f0c7c24 */ /* 0x000fe4000f8e020c */
[----:B------:R-:W-:Y:S02]  /*7420*/  IMAD R5, R14, UR4, R13 ;  /* 0x000000040e057c24 */ /* 0x000fe4000f8e020d */
[----:B------:R-:W-:-:S03]  /*7430*/  IMAD.MOV.U32 R4, RZ, RZ, 0x1 ;  /* 0x00000001ff047424 */ /* 0x000fc600078e00ff */
[----:B------:R-:W-:Y:S02]  /*7440*/  SEL R18, R5, R12, !P1 ;  /* 0x0000000c05127207 */ /* 0x000fe40004800000 */
[----:B------:R-:W-:-:S07]  /*7450*/  SEL R22, R12, R5, !P1 ;  /* 0x000000050c167207 */ /* 0x000fce0004800000 */
.L_x_173:
[----:B------:R-:W-:Y:S05]  /*7460*/  BSYNC B1 ;  /* 0x0000000000017941 */ /* 0x000fea0003800000 */
.L_x_172:
[----:B------:R-:W-:-:S13]  /*7470*/  LOP3.LUT P1, RZ, R4, 0xff, RZ, 0xc0, !PT ;  /* 0x000000ff04ff7812 */ /* 0x000fda000782c0ff */
[----:B------:R-:W-:Y:S05]  /*7480*/  @P1 BRA `(.L_x_176) ;  /* 0xfffffff400401947 */ /* 0x000fea000383ffff */
[----:B------:R-:W-:Y:S05]  /*7490*/  BSYNC B0 ;  /* 0x0000000000007941 */ /* 0x000fea0003800000 */
.L_x_164:
[----:B------:R-:W-:-:S03]  /*74a0*/  UMOV UR4, 0xffffffff ;  /* 0xffffffff00047882 */ /* 0x000fc60000000000 */
[----:B------:R-:W-:Y:S05]  /*74b0*/  BRA.DIV UR4, `(.L_x_177) ;  /* 0x0000000604fc7947 */ /* 0x000fea000b800000 */
[----:B------:R-:W-:-:S13]  /*74c0*/  ELECT P6, URZ, PT ;  /* 0x00000000003f782f */ /* 0x000fda00038c0000 */
.L_x_198:
[----:B------:R-:W-:Y:S04]  /*74d0*/  BSSY B0, `(.L_x_178) ;  /* 0x0000058000007945 */ /* 0x000fe80003800000 */
[----:B------:R-:W-:Y:S05]  /*74e0*/  @!P6 BRA `(.L_x_179) ;  /* 0x000000040058e947 */ /* 0x000fea0003800000 */
[----:B------:R-:W-:-:S04]  /*74f0*/  LOP3.LUT R23, R23, 0x2, RZ, 0xfc, !PT ;  /* 0x0000000217177812 */ /* 0x000fc800078efcff */
[----:B------:R-:W-:-:S13]  /*7500*/  ISETP.NE.AND P0, PT, R23, 0x3, PT ;  /* 0x000000031700780c */ /* 0x000fda0003f05270 */
[----:B------:R-:W-:Y:S05]  /*7510*/  @!P0 BRA `(.L_x_180) ;  /* 0x0000000000048947 */ /* 0x000fea0003800000 */
[----:B------:R-:W-:Y:S01]  /*7520*/  BPT.TRAP 0x1 ;  /* 0x000000040000795c */ /* 0x000fe20000300000 */
.L_x_180:
[----:B------:R-:W0:Y:S01]  /*7530*/  S2R R5, SR_CgaCtaId ;  /* 0x0000000000057919 */ /* 0x000e220000008800 */
[----:B------:R-:W-:Y:S02]  /*7540*/  MOV R0, 0x400 ;  /* 0x0000040000007802 */ /* 0x000fe40000000f00 */
[----:B------:R-:W-:Y:S02]  /*7550*/  SHF.L.U32 R2, R3, 0x1f, RZ ;  /* 0x0000001f03027819 */ /* 0x000fe400000006ff */
[----:B0-----:R-:W-:-:S05]  /*7560*/  LEA R5, R5, R0, 0x18 ;  /* 0x0000000005057211 */ /* 0x001fca00078ec0ff */
[----:B------:R-:W-:-:S04]  /*7570*/  VIADD R5, R5, 0x48 ;  /* 0x0000004805057836 */ /* 0x000fc80000000000 */
[C---:B------:R-:W-:Y:S02]  /*7580*/  IMAD R7, R8.reuse, 0x8, R5 ;  /* 0x0000000808077824 */ /* 0x040fe400078e0205 */
[----:B------:R-:W-:Y:S02]  /*7590*/  VIADD R8, R8, 0x1 ;  /* 0x0000000108087836 */ /* 0x000fe40000000000 */
[----:B------:R-:W0:Y:S03]  /*75a0*/  SYNCS.PHASECHK.TRANS64.TRYWAIT P0, [R7+URZ], R2 ;  /* 0x00000002070075a7 */ /* 0x000e26000800017f */
[----:B------:R-:W-:-:S04]  /*75b0*/  ISETP.NE.AND P1, PT, R8, 0x9, PT ;  /* 0x000000090800780c */ /* 0x000fc80003f25270 */
[----:B------:R-:W-:Y:S02]  /*75c0*/  SEL R0, RZ, 0x1, P1 ;  /* 0x00000001ff007807 */ /* 0x000fe40000800000 */
[----:B------:R-:W-:Y:S02]  /*75d0*/  SEL R8, R8, RZ, P1 ;  /* 0x000000ff08087207 */ /* 0x000fe40000800000 */
[----:B------:R-:W-:-:S03]  /*75e0*/  LOP3.LUT R9, R3, R0, RZ, 0x3c, !PT ;  /* 0x0000000003097212 */ /* 0x000fc600078e3cff */
[----:B------:R-:W-:Y:S01]  /*75f0*/  IMAD R6, R8, 0x8, R5 ;  /* 0x0000000808067824 */ /* 0x000fe200078e0205 */
[----:B------:R-:W-:Y:S01]  /*7600*/  SHF.L.U32 R3, R9, 0x1f, RZ ;  /* 0x0000001f09037819 */ /* 0x000fe200000006ff */
[----:B0-----:R-:W-:Y:S06]  /*7610*/  @!P0 BRA `(.L_x_181) ;  /* 0x0000000400c48947 */ /* 0x001fec0003800000 */
.L_x_199:
[----:B------:R-:W1:Y:S01]  /*7620*/  SYNCS.PHASECHK.TRANS64.TRYWAIT P0, [R6+URZ], R3 ;  /* 0x00000003060075a7 */ /* 0x000e62000800017f */
[----:B------:R-:W-:-:S05]  /*7630*/  VIADD R0, R8, 0x1 ;  /* 0x0000000108007836 */ /* 0x000fca0000000000 */
[----:B------:R-:W-:-:S04]  /*7640*/  ISETP.NE.AND P1, PT, R0, 0x9, PT ;  /* 0x000000090000780c */ /* 0x000fc80003f25270 */
[----:B0-----:R-:W-:Y:S02]  /*7650*/  SEL R2, RZ, 0x1, P1 ;  /* 0x00000001ff027807 */ /* 0x001fe40000800000 */
[----:B------:R-:W-:Y:S02]  /*7660*/  SEL R0, R0, RZ, P1 ;  /* 0x000000ff00007207 */ /* 0x000fe40000800000 */
[----:B------:R-:W-:-:S03]  /*7670*/  LOP3.LUT R9, R9, R2, RZ, 0x3c, !PT ;  /* 0x0000000209097212 */ /* 0x000fc600078e3cff */
[----:B------:R-:W-:Y:S01]  /*7680*/  IMAD R7, R0, 0x8, R5 ;  /* 0x0000000800077824 */ /* 0x000fe200078e0205 */
[----:B------:R-:W-:Y:S01]  /*7690*/  SHF.L.U32 R4, R9, 0x1f, RZ ;  /* 0x0000001f09047819 */ /* 0x000fe200000006ff */
[----:B-1----:R-:W-:Y:S06]  /*76a0*/  @!P0 BRA `(.L_x_182) ;  /* 0x0000000400b48947 */ /* 0x002fec0003800000 */
.L_x_200:
[----:B------:R-:W1:Y:S01]  /*76b0*/  SYNCS.PHASECHK.TRANS64.TRYWAIT P0, [R7+URZ], R4 ;  /* 0x00000004070075a7 */ /* 0x000e62000800017f */
[----:B------:R-:W-:-:S05]  /*76c0*/  VIADD R0, R0, 0x1 ;  /* 0x0000000100007836 */ /* 0x000fca0000000000 */
[----:B------:R-:W-:-:S04]  /*76d0*/  ISETP.NE.AND P1, PT, R0, 0x9, PT ;  /* 0x000000090000780c */ /* 0x000fc80003f25270 */
[----:B------:R-:W-:Y:S02]  /*76e0*/  SEL R2, RZ, 0x1, P1 ;  /* 0x00000001ff027807 */ /* 0x000fe40000800000 */
[----:B------:R-:W-:Y:S02]  /*76f0*/  SEL R0, R0, RZ, P1 ;  /* 0x000000ff00007207 */ /* 0x000fe40000800000 */
[----:B------:R-:W-:-:S03]  /*7700*/  LOP3.LUT R9, R9, R2, RZ, 0x3c, !PT ;  /* 0x0000000209097212 */ /* 0x000fc600078e3cff */
[----:B0-----:R-:W-:Y:S01]  /*7710*/  IMAD R6, R0, 0x8, R5 ;  /* 0x0000000800067824 */ /* 0x001fe200078e0205 */
[----:B------:R-:W-:Y:S01]  /*7720*/  SHF.L.U32 R3, R9, 0x1f, RZ ;  /* 0x0000001f09037819 */ /* 0x000fe200000006ff */
[----:B-1----:R-:W-:Y:S06]  /*7730*/  @!P0 BRA `(.L_x_183) ;  /* 0x0000000400a48947 */ /* 0x002fec0003800000 */
.L_x_201:
        /* <DEDUP_REMOVED lines=9> */
.L_x_202:
        /* <DEDUP_REMOVED lines=9> */
.L_x_203:
        /* <DEDUP_REMOVED lines=9> */
.L_x_204:
        /* <DEDUP_REMOVED lines=9> */
.L_x_205:
[----:B------:R-:W1:Y:S01]  /*7980*/  SYNCS.PHASECHK.TRANS64.TRYWAIT P0, [R6+URZ], R3 ;  /* 0x00000003060075a7 */ /* 0x000e62000800017f */
[----:B------:R-:W-:-:S05]  /*7990*/  VIADD R0, R0, 0x1 ;  /* 0x0000000100007836 */ /* 0x000fca0000000000 */
[----:B------:R-:W-:-:S04]  /*79a0*/  ISETP.NE.AND P1, PT, R0, 0x9, PT ;  /* 0x000000090000780c */ /* 0x000fc80003f25270 */
[----:B------:R-:W-:Y:S02]  /*79b0*/  SEL R2, RZ, 0x1, P1 ;  /* 0x00000001ff027807 */ /* 0x000fe40000800000 */
[----:B------:R-:W-:Y:S02]  /*79c0*/  SEL R0, R0, RZ, P1 ;  /* 0x000000ff00007207 */ /* 0x000fe40000800000 */
[----:B------:R-:W-:Y:S01]  /*79d0*/  LOP3.LUT R2, R9, R2, RZ, 0x3c, !PT ;  /* 0x0000000209027212 */ /* 0x000fe200078e3cff */
[----:B-1----:R-:W-:Y:S06]  /*79e0*/  @!P0 BRA `(.L_x_188) ;  /* 0x00000004005c8947 */ /* 0x002fec0003800000 */
.L_x_206:
[----:B------:R-:W-:Y:S01]  /*79f0*/  IMAD R5, R0, 0x8, R5 ;  /* 0x0000000800057824 */ /* 0x000fe200078e0205 */
[----:B------:R-:W-:-:S07]  /*7a00*/  SHF.L.U32 R0, R2, 0x1f, RZ ;  /* 0x0000001f02007819 */ /* 0x000fce00000006ff */
.L_x_189:
[----:B--2---:R2:W3:Y:S02]  /*7a10*/  SYNCS.PHASECHK.TRANS64.TRYWAIT P0, [R5+URZ], R0 ;  /* 0x00000000050075a7 */ /* 0x0044e4000800017f */
[----:B---3--:R-:W-:Y:S05]  /*7a20*/  @!P0 NANOSLEEP.SYNCS 0x989680 ;  /* 0x009896800000895d */ /* 0x008fea0003900000 */
[----:B------:R-:W3:Y:S02]  /*7a30*/  @!P0 SYNCS.PHASECHK.TRANS64 P0, [R5+URZ], R0 ;  /* 0x00000000050085a7 */ /* 0x000ee4000800007f */
[----:B---3--:R-:W-:Y:S05]  /*7a40*/  @!P0 BRA `(.L_x_189) ;  /* 0xfffffffc00f08947 */ /* 0x008fea000383ffff */
.L_x_179:
[----:B------:R-:W-:Y:S05]  /*7a50*/  BSYNC B0 ;  /* 0x0000000000007941 */ /* 0x000fea0003800000 */
.L_x_178:
[----:B------:R-:W-:Y:S05]  /*7a60*/  EXIT ;  /* 0x000000000000794d */ /* 0x000fea0003800000 */
.L_x_16:
[----:B0-----:R-:W-:-:S04]  /*7a70*/  IMAD.U32 R3, RZ, RZ, UR43 ;  /* 0x0000002bff037e24 */ /* 0x001fc8000f8e00ff */
[----:B------:R0:W1:Y:S03]  /*7a80*/  SYNCS.PHASECHK.TRANS64.TRYWAIT P0, [R3+URZ+-0x8], R0 ;  /* 0xfffff800030075a7 */ /* 0x000066000800017f */
[----:B-1----:R-:W-:Y:S05]  /*7a90*/  @!P0 NANOSLEEP.SYNCS 0x989680 ;  /* 0x009896800000895d */ /* 0x002fea0003900000 */
[----:B------:R-:W1:Y:S02]  /*7aa0*/  @!P0 SYNCS.PHASECHK.TRANS64 P0, [R3+URZ+-0x8], R0 ;  /* 0xfffff800030085a7 */ /* 0x000e64000800007f */
[----:B-1----:R-:W-:Y:S05]  /*7ab0*/  @!P0 BRA `(.L_x_16) ;  /* 0xfffffffc00ec8947 */ /* 0x002fea000383ffff */
[----:B------:R-:W-:Y:S05]  /*7ac0*/  BRA `(.L_x_190) ;  /* 0xffffff9800d47947 */ /* 0x000fea000383ffff */
.L_x_21:
[----:B-1----:R1:W2:Y:S02]  /*7ad0*/  SYNCS.PHASECHK.TRANS64.TRYWAIT P1, [R3+URZ], R0 ;  /* 0x00000000030075a7 */ /* 0x0022a4000802017f */
[----:B--2---:R-:W-:Y:S05]  /*7ae0*/  @!P1 NANOSLEEP.SYNCS 0x989680 ;  /* 0x009896800000995d */ /* 0x004fea0003900000 */
[----:B------:R-:W2:Y:S02]  /*7af0*/  @!P1 SYNCS.PHASECHK.TRANS64 P1, [R3+URZ], R0 ;  /* 0x00000000030095a7 */ /* 0x000ea4000802007f */
[----:B--2---:R-:W-:Y:S05]  /*7b00*/  @!P1 BRA `(.L_x_21) ;  /* 0xfffffffc00f09947 */ /* 0x004fea000383ffff */
[----:B------:R-:W-:Y:S05]  /*7b10*/  BRA `(.L_x_20) ;  /* 0xffffff9c00487947 */ /* 0x000fea000383ffff */
.L_x_26:
[----:B-1----:R-:W-:-:S04]  /*7b20*/  IMAD.U32 R4, RZ, RZ, UR4 ;  /* 0x00000004ff047e24 */ /* 0x002fc8000f8e00ff */
[----:B------:R1:W2:Y:S03]  /*7b30*/  SYNCS.PHASECHK.TRANS64.TRYWAIT P1, [R4+URZ], R3 ;  /* 0x00000003040075a7 */ /* 0x0002a6000802017f */
[----:B--2---:R-:W-:Y:S05]  /*7b40*/  @!P1 NANOSLEEP.SYNCS 0x989680 ;  /* 0x009896800000995d */ /* 0x004fea0003900000 */
[----:B------:R-:W2:Y:S02]  /*7b50*/  @!P1 SYNCS.PHASECHK.TRANS64 P1, [R4+URZ], R3 ;  /* 0x00000003040095a7 */ /* 0x000ea4000802007f */
[----:B--2---:R-:W-:Y:S05]  /*7b60*/  @!P1 BRA `(.L_x_26) ;  /* 0xfffffffc00ec9947 */ /* 0x004fea000383ffff */
[----:B------:R-:W-:Y:S05]  /*7b70*/  BRA `(.L_x_25) ;  /* 0xffffffa000187947 */ /* 0x000fea000383ffff */
.L_x_32:
[----:B0-----:R-:W-:-:S04]  /*7b80*/  IMAD.U32 R3, RZ, RZ, UR43 ;  /* 0x0000002bff037e24 */ /* 0x001fc8000f8e00ff */
[----:B------:R0:W1:Y:S03]  /*7b90*/  SYNCS.PHASECHK.TRANS64.TRYWAIT P0, [R3+URZ+0x8], R0 ;  /* 0x00000800030075a7 */ /* 0x000066000800017f */
[----:B-1----:R-:W-:Y:S05]  /*7ba0*/  @!P0 NANOSLEEP.SYNCS 0x989680 ;  /* 0x009896800000895d */ /* 0x002fea0003900000 */
[----:B------:R-:W1:Y:S02]  /*7bb0*/  @!P0 SYNCS.PHASECHK.TRANS64 P0, [R3+URZ+0x8], R0 ;  /* 0x00000800030085a7 */ /* 0x000e64000800007f */
[----:B-1----:R-:W-:Y:S05]  /*7bc0*/  @!P0 BRA `(.L_x_32) ;  /* 0xfffffffc00ec8947 */ /* 0x002fea000383ffff */
[----:B------:R-:W-:Y:S05]  /*7bd0*/  BRA `(.L_x_191) ;  /* 0xffffffa400447947 */ /* 0x000fea000383ffff */
.L_x_165:
[----:B------:R-:W-:Y:S01]  /*7be0*/  BSSY B1, `(.L_x_192) ;  /* 0x0000006000017945 */ /* 0x000fe20003800000 */
[----:B------:R-:W-:-:S07]  /*7bf0*/  IMAD.MOV.U32 R15, RZ, RZ, -0x1 ;  /* 0xffffffffff0f7424 */ /* 0x000fce00078e00ff */
[----:B-----5:R-:W-:Y:S05]  /*7c00*/  WARPSYNC.COLLECTIVE R15, `(.L_x_193) ;  /* 0x000000000f0c7348 */ /* 0x020fea0003c00000 */
[----:B------:R-:W-:Y:S02]  /*7c10*/  ELECT P6, UR62, PT ;  /* 0x00000000003e782f */ /* 0x000fe400038c0000 */
[----:B------:R-:W-:Y:S01]  /*7c20*/  MOV R14, UR62 ;  /* 0x0000003e000e7c02 */ /* 0x000fe20008000f00 */
[----:B-----5:R-:W-:Y:S10]  /*7c30*/  ENDCOLLECTIVE ;  /* 0x000000000000791b */ /* 0x020ff40003800000 */
.L_x_193:
[----:B------:R-:W-:Y:S05]  /*7c40*/  BSYNC B1 ;  /* 0x0000000000017941 */ /* 0x000fea0003800000 */
.L_x_192:
[----:B------:R-:W-:Y:S05]  /*7c50*/  BRA `(.L_x_194) ;  /* 0xffffffec00587947 */ /* 0x000fea000383ffff */
.L_x_168:
[----:B-1----:R1:W2:Y:S02]  /*7c60*/  SYNCS.PHASECHK.TRANS64.TRYWAIT P1, [R11+URZ+0x48], R6 ;  /* 0x000048060b0075a7 */ /* 0x0022a4000802017f */
[----:B--2---:R-:W-:Y:S05]  /*7c70*/  @!P1 NANOSLEEP.SYNCS 0x989680 ;  /* 0x009896800000995d */ /* 0x004fea0003900000 */
[----:B------:R-:W2:Y:S02]  /*7c80*/  @!P1 SYNCS.PHASECHK.TRANS64 P1, [R11+URZ+0x48], R6 ;  /* 0x000048060b0095a7 */ /* 0x000ea4000802007f */
[----:B--2---:R-:W-:Y:S05]  /*7c90*/  @!P1 BRA `(.L_x_168) ;  /* 0xfffffffc00f09947 */ /* 0x004fea000383ffff */
[----:B------:R-:W-:Y:S05]  /*7ca0*/  BRA `(.L_x_195) ;  /* 0xffffffec008c7947 */ /* 0x000fea000383ffff */
.L_x_177:
[----:B------:R-:W-:Y:S01]  /*7cb0*/  BSSY B0, `(.L_x_196) ;  /* 0x0000006000007945 */ /* 0x000fe20003800000 */
[----:B------:R-:W-:-:S07]  /*7cc0*/  IMAD.MOV.U32 R15, RZ, RZ, -0x1 ;  /* 0xffffffffff0f7424 */ /* 0x000fce00078e00ff */
[----:B-----5:R-:W-:Y:S05]  /*7cd0*/  WARPSYNC.COLLECTIVE R15, `(.L_x_197) ;  /* 0x000000000f0c7348 */ /* 0x020fea0003c00000 */
[----:B------:R-:W-:Y:S02]  /*7ce0*/  ELECT P6, UR62, PT ;  /* 0x00000000003e782f */ /* 0x000fe400038c0000 */
[----:B------:R-:W-:Y:S01]  /*7cf0*/  MOV R14, UR62 ;  /* 0x0000003e000e7c02 */ /* 0x000fe20008000f00 */
[----:B-----5:R-:W-:Y:S10]  /*7d00*/  ENDCOLLECTIVE ;  /* 0x000000000000791b */ /* 0x020ff40003800000 */
.L_x_197:
[----:B------:R-:W-:Y:S05]  /*7d10*/  BSYNC B0 ;  /* 0x0000000000007941 */ /* 0x000fea0003800000 */
.L_x_196:
[----:B------:R-:W-:Y:S05]  /*7d20*/  BRA `(.L_x_198) ;  /* 0xfffffff400e87947 */ /* 0x000fea000383ffff */
.L_x_181:
[----:B0-----:R0:W1:Y:S02]  /*7d30*/  SYNCS.PHASECHK.TRANS64.TRYWAIT P0, [R7+URZ], R2 ;  /* 0x00000002070075a7 */ /* 0x001064000800017f */
[----:B-1----:R-:W-:Y:S05]  /*7d40*/  @!P0 NANOSLEEP.SYNCS 0x989680 ;  /* 0x009896800000895d */ /* 0x002fea0003900000 */
[----:B------:R-:W1:Y:S02]  /*7d50*/  @!P0 SYNCS.PHASECHK.TRANS64 P0, [R7+URZ], R2 ;  /* 0x00000002070085a7 */ /* 0x000e64000800007f */
[----:B-1----:R-:W-:Y:S05]  /*7d60*/  @!P0 BRA `(.L_x_181) ;  /* 0xfffffffc00f08947 */ /* 0x002fea000383ffff */
[----:B------:R-:W-:Y:S05]  /*7d70*/  BRA `(.L_x_199) ;  /* 0xfffffff800287947 */ /* 0x000fea000383ffff */
.L_x_182:
[----:B0-----:R0:W1:Y:S02]  /*7d80*/  SYNCS.PHASECHK.TRANS64.TRYWAIT P0, [R6+URZ], R3 ;  /* 0x00000003060075a7 */ /* 0x001064000800017f */
[----:B-1----:R-:W-:Y:S05]  /*7d90*/  @!P0 NANOSLEEP.SYNCS 0x989680 ;  /* 0x009896800000895d */ /* 0x002fea0003900000 */
[----:B------:R-:W1:Y:S02]  /*7da0*/  @!P0 SYNCS.PHASECHK.TRANS64 P0, [R6+URZ], R3 ;  /* 0x00000003060085a7 */ /* 0x000e64000800007f */
[----:B-1----:R-:W-:Y:S05]  /*7db0*/  @!P0 BRA `(.L_x_182) ;  /* 0xfffffffc00f08947 */ /* 0x002fea000383ffff */
[----:B------:R-:W-:Y:S05]  /*7dc0*/  BRA `(.L_x_200) ;  /* 0xfffffff800387947 */ /* 0x000fea000383ffff */
.L_x_183:
[----:B0-----:R0:W1:Y:S02]  /*7dd0*/  SYNCS.PHASECHK.TRANS64.TRYWAIT P0, [R7+URZ], R4 ;  /* 0x00000004070075a7 */ /* 0x001064000800017f */
[----:B-1----:R-:W-:Y:S05]  /*7de0*/  @!P0 NANOSLEEP.SYNCS 0x989680 ;  /* 0x009896800000895d */ /* 0x002fea0003900000 */
[----:B------:R-:W1:Y:S02]  /*7df0*/  @!P0 SYNCS.PHASECHK.TRANS64 P0, [R7+URZ], R4 ;  /* 0x00000004070085a7 */ /* 0x000e64000800007f */
[----:B-1----:R-:W-:Y:S05]  /*7e00*/  @!P0 BRA `(.L_x_183) ;  /* 0xfffffffc00f08947 */ /* 0x002fea000383ffff */
[----:B------:R-:W-:Y:S05]  /*7e10*/  BRA `(.L_x_201) ;  /* 0xfffffff800487947 */ /* 0x000fea000383ffff */
.L_x_184:
[----:B0-----:R0:W1:Y:S02]  /*7e20*/  SYNCS.PHASECHK.TRANS64.TRYWAIT P0, [R6+URZ], R3 ;  /* 0x00000003060075a7 */ /* 0x001064000800017f */
[----:B-1----:R-:W-:Y:S05]  /*7e30*/  @!P0 NANOSLEEP.SYNCS 0x989680 ;  /* 0x009896800000895d */ /* 0x002fea0003900000 */
[----:B------:R-:W1:Y:S02]  /*7e40*/  @!P0 SYNCS.PHASECHK.TRANS64 P0, [R6+URZ], R3 ;  /* 0x00000003060085a7 */ /* 0x000e64000800007f */
[----:B-1----:R-:W-:Y:S05]  /*7e50*/  @!P0 BRA `(.L_x_184) ;  /* 0xfffffffc00f08947 */ /* 0x002fea000383ffff */
[----:B------:R-:W-:Y:S05]  /*7e60*/  BRA `(.L_x_202) ;  /* 0xfffffff800587947 */ /* 0x000fea000383ffff */
.L_x_185:
[----:B0-----:R0:W1:Y:S02]  /*7e70*/  SYNCS.PHASECHK.TRANS64.TRYWAIT P0, [R7+URZ], R4 ;  /* 0x00000004070075a7 */ /* 0x001064000800017f */
[----:B-1----:R-:W-:Y:S05]  /*7e80*/  @!P0 NANOSLEEP.SYNCS 0x989680 ;  /* 0x009896800000895d */ /* 0x002fea0003900000 */
[----:B------:R-:W1:Y:S02]  /*7e90*/  @!P0 SYNCS.PHASECHK.TRANS64 P0, [R7+URZ], R4 ;  /* 0x00000004070085a7 */ /* 0x000e64000800007f */
[----:B-1----:R-:W-:Y:S05]  /*7ea0*/  @!P0 BRA `(.L_x_185) ;  /* 0xfffffffc00f08947 */ /* 0x002fea000383ffff */
[----:B------:R-:W-:Y:S05]  /*7eb0*/  BRA `(.L_x_203) ;  /* 0xfffffff800687947 */ /* 0x000fea000383ffff */
.L_x_186:
[----:B0-----:R0:W1:Y:S02]  /*7ec0*/  SYNCS.PHASECHK.TRANS64.TRYWAIT P0, [R6+URZ], R3 ;  /* 0x00000003060075a7 */ /* 0x001064000800017f */
[----:B-1----:R-:W-:Y:S05]  /*7ed0*/  @!P0 NANOSLEEP.SYNCS 0x989680 ;  /* 0x009896800000895d */ /* 0x002fea0003900000 */
[----:B------:R-:W1:Y:S02]  /*7ee0*/  @!P0 SYNCS.PHASECHK.TRANS64 P0, [R6+URZ], R3 ;  /* 0x00000003060085a7 */ /* 0x000e64000800007f */
[----:B-1----:R-:W-:Y:S05]  /*7ef0*/  @!P0 BRA `(.L_x_186) ;  /* 0xfffffffc00f08947 */ /* 0x002fea000383ffff */
[----:B------:R-:W-:Y:S05]  /*7f00*/  BRA `(.L_x_204) ;  /* 0xfffffff800787947 */ /* 0x000fea000383ffff */
.L_x_187:
[----:B0-----:R0:W1:Y:S02]  /*7f10*/  SYNCS.PHASECHK.TRANS64.TRYWAIT P0, [R7+URZ], R4 ;  /* 0x00000004070075a7 */ /* 0x001064000800017f */
[----:B-1----:R-:W-:Y:S05]  /*7f20*/  @!P0 NANOSLEEP.SYNCS 0x989680 ;  /* 0x009896800000895d */ /* 0x002fea0003900000 */
[----:B------:R-:W1:Y:S02]  /*7f30*/  @!P0 SYNCS.PHASECHK.TRANS64 P0, [R7+URZ], R4 ;  /* 0x00000004070085a7 */ /* 0x000e64000800007f */
[----:B-1----:R-:W-:Y:S05]  /*7f40*/  @!P0 BRA `(.L_x_187) ;  /* 0xfffffffc00f08947 */ /* 0x002fea000383ffff */
[----:B------:R-:W-:Y:S05]  /*7f50*/  BRA `(.L_x_205) ;  /* 0xfffffff800887947 */ /* 0x000fea000383ffff */
.L_x_188:
[----:B-1----:R1:W2:Y:S02]  /*7f60*/  SYNCS.PHASECHK.TRANS64.TRYWAIT P0, [R6+URZ], R3 ;  /* 0x00000003060075a7 */ /* 0x0022a4000800017f */
[----:B--2---:R-:W-:Y:S05]  /*7f70*/  @!P0 NANOSLEEP.SYNCS 0x989680 ;  /* 0x009896800000895d */ /* 0x004fea0003900000 */
[----:B------:R-:W2:Y:S02]  /*7f80*/  @!P0 SYNCS.PHASECHK.TRANS64 P0, [R6+URZ], R3 ;  /* 0x00000003060085a7 */ /* 0x000ea4000800007f */
[----:B--2---:R-:W-:Y:S05]  /*7f90*/  @!P0 BRA `(.L_x_188) ;  /* 0xfffffffc00f08947 */ /* 0x004fea000383ffff */
[----:B------:R-:W-:Y:S05]  /*7fa0*/  BRA `(.L_x_206) ;  /* 0xfffffff800907947 */ /* 0x000fea000383ffff */
.L_x_207:
[----:B------:R-:W-:-:S00]  /*7fb0*/  BRA `(.L_x_207) ;  /* 0xfffffffc00fc7947 */ /* 0x000fc0000383ffff */
[----:B------:R-:W-:-:S00]  /*7fc0*/  NOP ;  /* 0x0000000000007918 */ /* 0x000fc00000000000 */
        /* <DEDUP_REMOVED lines=11> */
.L_x_208:


//--------------------- .nv.global.init           --------------------------
	.section	.nv.global.init,"aw",@progbits
.nv.global.init:
	.type		$str$22,@object
	.size		$str$22,($str$23 - $str$22)
$str$22:
        /*0000*/ 	.byte	0x6b, 0x5f, 0x74, 0x69, 0x6c, 0x65, 0x5f, 0x63, 0x6f, 0x75, 0x6e, 0x74, 0x20, 0x3e, 0x3d, 0x20
        /*0010*/ 	.byte	0x31, 0x00
	.type		$str$23,@object
	.size		$str$23,(__unnamed_1 - $str$23)
$str$23:
        /*0012*/ 	.byte	0x2f, 0x74, 0x6d, 0x70, 0x2f, 0x63, 0x75, 0x74, 0x6c, 0x61, 0x73, 0x73, 0x5f, 0x73, 0x77, 0x65
        /*0022*/ 	.byte	0x65, 0x70, 0x5f, 0x73, 0x72, 0x63, 0x2f, 0x69, 0x6e, 0x63, 0x6c, 0x75, 0x64, 0x65, 0x2f, 0x63
        /*0032*/ 	.byte	0x75, 0x74, 0x6c, 0x61, 0x73, 0x73, 0x2f, 0x67, 0x65, 0x6d, 0x6d, 0x2f, 0x63, 0x6f, 0x6c, 0x6c
        /*0042*/ 	.byte	0x65, 0x63, 0x74, 0x69, 0x76, 0x65, 0x2f, 0x73, 0x6d, 0x39, 0x30, 0x5f, 0x6d, 0x6d, 0x61, 0x5f
        /*0052*/ 	.byte	0x74, 0x6d, 0x61, 0x5f, 0x67, 0x6d, 0x6d, 0x61, 0x5f, 0x73, 0x73, 0x5f, 0x77, 0x61, 0x72, 0x70
        /*0062*/ 	.byte	0x73, 0x70, 0x65, 0x63, 0x69, 0x61, 0x6c, 0x69, 0x7a, 0x65, 0x64, 0x2e, 0x68, 0x70, 0x70, 0x00
	.type		__unnamed_1,@object
	.size		__unnamed_1,(.L_0 - __unnamed_1)
__unnamed_1:
        /*0072*/ 	.byte	0x76, 0x6f, 0x69, 0x64, 0x20, 0x63, 0x75, 0x74, 0x6c, 0x61, 0x73, 0x73, 0x3a, 0x3a, 0x67, 0x65
        /* <DEDUP_REMOVED lines=180> */
        /*0bc2*/ 	.byte	0x00
.L_0:


//--------------------- .nv.shared._ZN7cutlass13device_kernelINS_4gemm6kernel13GemmUniversalIN4cute5tupleIJiiiiEEENS1_10collective13CollectiveMmaINS1_34MainloopSm90TmaGmmaWarpSpecializedILi9ENS5_IJNS4_1CILi1EEESB_SB_EEENS1_32KernelTmaWarpSpecializedPingpongEEENS5_IJNSA_ILi64EEENSA_ILi128EEESF_EEENS_10bfloat16_tENS5_IJlSB_lEEESI_SJ_NS4_8TiledMMAINS4_8MMA_AtomIJNS4_4SM904GMMA28MMA_64x128x16_F32BF16BF16_SSILNSN_5MajorE0ELSP_0ELNSN_7ScaleInE1ELSQ_1EEEEEENS4_6LayoutISC_NS5_IJNSA_ILi0EEESU_SU_EEEEENS5_IJNS4_10UnderscoreESX_SX_EEEEENS4_13SM90_TMA_LOADENS4_14ComposedLayoutINS4_7SwizzleILi3ELi4ELi3EEENS4_18smem_ptr_flag_bitsILi16EEENST_INS5_IJNSA_ILi8EEESF_EEENS5_IJSF_SB_EEEEEEEvNS4_8identityES10_S1A_vS1B_EENS_8epilogue10collective6detail29Sm90TmaWarpSpecializedAdapterINS1E_15DefaultEpilogueISI_SJ_SJ_NS1D_6thread17LinearCombinationISI_Li1EffLNS1I_9ScaleType4KindE0ELNS_15FloatRoundStyleE2ESI_EENS1_15EpilogueDefaultEEEEEvvEEEEvNT_6ParamsE --------------------------
	.section	.nv.shared._ZN7cutlass13device_kernelINS_4gemm6kernel13GemmUniversalIN4cute5tupleIJiiiiEEENS1_10collective13CollectiveMmaINS1_34MainloopSm90TmaGmmaWarpSpecializedILi9ENS5_IJNS4_1CILi1EEESB_SB_EEENS1_32KernelTmaWarpSpecializedPingpongEEENS5_IJNSA_ILi64EEENSA_ILi128EEESF_EEENS_10bfloat16_tENS5_IJlSB_lEEESI_SJ_NS4_8TiledMMAINS4_8MMA_AtomIJNS4_4SM904GMMA28MMA_64x128x16_F32BF16BF16_SSILNSN_5MajorE0ELSP_0ELNSN_7ScaleInE1ELSQ_1EEEEEENS4_6LayoutISC_NS5_IJNSA_ILi0EEESU_SU_EEEEENS5_IJNS4_10UnderscoreESX_SX_EEEEENS4_13SM90_TMA_LOADENS4_14ComposedLayoutINS4_7SwizzleILi3ELi4ELi3EEENS4_18smem_ptr_flag_bitsILi16EEENST_INS5_IJNSA_ILi8EEESF_EEENS5_IJSF_SB_EEEEEEEvNS4_8identityES10_S1A_vS1B_EENS_8epilogue10collective6detail29Sm90TmaWarpSpecializedAdapterINS1E_15DefaultEpilogueISI_SJ_SJ_NS1D_6thread17LinearCombinationISI_Li1EffLNS1I_9ScaleType4KindE0ELNS_15FloatRoundStyleE2ESI_EENS1_15EpilogueDefaultEEEEEvvEEEEvNT_6ParamsE,"aw",@nobits
	.sectionflags	@""
	.align	16
	.zero		1024


//--------------------- .nv.shared.reserved.0     --------------------------
	.section	.nv.shared.reserved.0,"aw",@nobits
	.weak		__nv_reservedSMEM_offset_0_alias
	.size		__nv_reservedSMEM_offset_0_alias, 0, 0
	.other		__nv_reservedSMEM_offset_0_alias,@"STO_CUDA_RESERVED_SHARED STV_DEFAULT"
__nv_reservedSMEM_offset_0_alias:
	.zero		0


//--------------------- .nv.global                --------------------------
	.section	.nv.global,"aw",@nobits
.nv.global:
	.type		_ZN39_INTERNAL_3391351e_4_k_cu_108066a5_27964cute1_E,@object
	.size		_ZN39_INTERNAL_3391351e_4_k_cu_108066a5_27964cute1_E,(_ZN39_INTERNAL_3391351e_4_k_cu_108066a5_27964cuda3std3__45__cpo6cbeginE - _ZN39_INTERNAL_3391351e_4_k_cu_108066a5_27964cute1_E)
_ZN39_INTERNAL_3391351e_4_k_cu_108066a5_27964cute1_E:
	.zero		1
	.type		_ZN39_INTERNAL_3391351e_4_k_cu_108066a5_27964cuda3std3__45__cpo6cbeginE,@object
	.size		_ZN39_INTERNAL_3391351e_4_k_cu_108066a5_27964cuda3std3__45__cpo6cbeginE,(_ZN39_INTERNAL_3391351e_4_k_cu_108066a5_27964cuda3std3__48in_placeE - _ZN39_INTERNAL_3391351e_4_k_cu_108066a5_27964cuda3std3__45__cpo6cbeginE)
_ZN39_INTERNAL_3391351e_4_k_cu_108066a5_27964cuda3std3__45__cpo6cbeginE:
	.zero		1
	.type		_ZN39_INTERNAL_3391351e_4_k_cu_108066a5_27964cuda3std3__48in_placeE,@object
	.size		_ZN39_INTERNAL_3391351e_4_k_cu_108066a5_27964cuda3std3__48in_placeE,(_ZN39_INTERNAL_3391351e_4_k_cu_108066a5_27964cuda3std6ranges3__45__cpo9iter_moveE - _ZN39_INTERNAL_3391351e_4_k_cu_108066a5_27964cuda3std3__48in_placeE)
_ZN39_INTERNAL_3391351e_4_k_cu_108066a5_27964cuda3std3__48in_placeE:
	.zero		1
	.type		_ZN39_INTERNAL_3391351e_4_k_cu_108066a5_27964cuda3std6ranges3__45__cpo9iter_moveE,@object
	.size		_ZN39_INTERNAL_3391351e_4_k_cu_108066a5_27964cuda3std6ranges3__45__cpo9iter_moveE,(_ZN39_INTERNAL_3391351e_4_k_cu_108066a5_27964cuda3std3__45__cpo5beginE - _ZN39_INTERNAL_3391351e_4_k_cu_108066a5_27964cuda3std6ranges3__45__cpo9iter_moveE)
_ZN39_INTERNAL_3391351e_4_k_cu_108066a5_27964cuda3std6ranges3__45__cpo9iter_moveE:
	.zero		1
	.type		_ZN39_INTERNAL_3391351e_4_k_cu_108066a5_27964cuda3std3__45__cpo5beginE,@object
	.size		_ZN39_INTERNAL_3391351e_4_k_cu_108066a5_27964cuda3std3__45__cpo5beginE,(_ZN39_INTERNAL_3391351e_4_k_cu_108066a5_27964cuda3std3__441_GLOBAL__N__3391351e_4_k_cu_108066a5_27966ignoreE - _ZN39_INTERNAL_3391351e_4_k_cu_108066a5_27964cuda3std3__45__cpo5beginE)
_ZN39_INTERNAL_3391351e_4_k_cu_108066a5_27964cuda3std3__45__cpo5beginE:
	.zero		1
	.type		_ZN39_INTERNAL_3391351e_4_k_cu_108066a5_27964cuda3std3__441_GLOBAL__N__3391351e_4_k_cu_108066a5_27966ignoreE,@object
	.size		_ZN39_INTERNAL_3391351e_4_k_cu_108066a5_27964cuda3std3__441_GLOBAL__N__3391351e_4_k_cu_108066a5_27966ignoreE,(_ZN39_INTERNAL_3391351e_4_k_cu_108066a5_27964cute7productE - _ZN39_INTERNAL_3391351e_4_k_cu_108066a5_27964cuda3std3__441_GLOBAL__N__3391351e_4_k_cu_108066a5_27966ignoreE)
_ZN39_INTERNAL_3391351e_4_k_cu_108066a5_27964cuda3std3__441_GLOBAL__N__3391351e_4_k_cu_108066a5_27966ignoreE:
	.zero		1
	.type		_ZN39_INTERNAL_3391351e_4_k_cu_108066a5_27964cute7productE,@object
	.size		_ZN39_INTERNAL_3391351e_4_k_cu_108066a5_27964cute7productE,(_ZN39_INTERNAL_3391351e_4_k_cu_108066a5_27964cuda3std3__45__cpo3endE - _ZN39_INTERNAL_3391351e_4_k_cu_108066a5_27964cute7productE)
_ZN39_INTERNAL_3391351e_4_k_cu_108066a5_27964cute7productE:
	.zero		1
	.type		_ZN39_INTERNAL_3391351e_4_k_cu_108066a5_27964cuda3std3__45__cpo3endE,@object
	.size		_ZN39_INTERNAL_3391351e_4_k_cu_108066a5_27964cuda3std3__45__cpo3endE,(_ZN39_INTERNAL_3391351e_4_k_cu_108066a5_27964cuda3std3__419piecewise_constructE - _ZN39_INTERNAL_3391351e_4_k_cu_108066a5_27964cuda3std3__45__cpo3endE)
_ZN39_INTERNAL_3391351e_4_k_cu_108066a5_27964cuda3std3__45__cpo3endE:
	.zero		1
	.type		_ZN39_INTERNAL_3391351e_4_k_cu_108066a5_27964cuda3std3__419piecewise_constructE,@object
	.size		_ZN39_INTERNAL_3391351e_4_k_cu_108066a5_27964cuda3std3__419piecewise_constructE,(_ZN39_INTERNAL_3391351e_4_k_cu_108066a5_27964cuda3std3__45__cpo4cendE - _ZN39_INTERNAL_3391351e_4_k_cu_108066a5_27964cuda3std3__419piecewise_constructE)
_ZN39_INTERNAL_3391351e_4_k_cu_108066a5_27964cuda3std3__419piecewise_constructE:
	.zero		1
	.type		_ZN39_INTERNAL_3391351e_4_k_cu_108066a5_27964cuda3std3__45__cpo4cendE,@object
	.size		_ZN39_INTERNAL_3391351e_4_k_cu_108066a5_27964cuda3std3__45__cpo4cendE,(_ZN39_INTERNAL_3391351e_4_k_cu_108066a5_27964cuda3std6ranges3__45__cpo4swapE - _ZN39_INTERNAL_3391351e_4_k_cu_108066a5_27964cuda3std3__45__cpo4cendE)
_ZN39_INTERNAL_3391351e_4_k_cu_108066a5_27964cuda3std3__45__cpo4cendE:
	.zero		1
	.type		_ZN39_INTERNAL_3391351e_4_k_cu_108066a5_27964cuda3std6ranges3__45__cpo4swapE,@object
	.size		_ZN39_INTERNAL_3391351e_4_k_cu_108066a5_27964cuda3std6ranges3__45__cpo4swapE,(.L_8 - _ZN39_INTERNAL_3391351e_4_k_cu_108066a5_27964cuda3std6ranges3__45__cpo4swapE)
_ZN39_INTERNAL_3391351e_4_k_cu_108066a5_27964cuda3std6ranges3__45__cpo4swapE:
	.zero		1
.L_8:


//--------------------- .nv.constant0._ZN7cutlass13device_kernelINS_4gemm6kernel13GemmUniversalIN4cute5tupleIJiiiiEEENS1_10collective13CollectiveMmaINS1_34MainloopSm90TmaGmmaWarpSpecializedILi9ENS5_IJNS4_1CILi1EEESB_SB_EEENS1_32KernelTmaWarpSpecializedPingpongEEENS5_IJNSA_ILi64EEENSA_ILi128EEESF_EEENS_10bfloat16_tENS5_IJlSB_lEEESI_SJ_NS4_8TiledMMAINS4_8MMA_AtomIJNS4_4SM904GMMA28MMA_64x128x16_F32BF16BF16_SSILNSN_5MajorE0ELSP_0ELNSN_7ScaleInE1ELSQ_1EEEEEENS4_6LayoutISC_NS5_IJNSA_ILi0EEESU_SU_EEEEENS5_IJNS4_10UnderscoreESX_SX_EEEEENS4_13SM90_TMA_LOADENS4_14ComposedLayoutINS4_7SwizzleILi3ELi4ELi3EEENS4_18smem_ptr_flag_bitsILi16EEENST_INS5_IJNSA_ILi8EEESF_EEENS5_IJSF_SB_EEEEEEEvNS4_8identityES10_S1A_vS1B_EENS_8epilogue10collective6detail29Sm90TmaWarpSpecializedAdapterINS1E_15DefaultEpilogueISI_SJ_SJ_NS1D_6thread17LinearCombinationISI_Li1EffLNS1I_9ScaleType4KindE0ELNS_15FloatRoundStyleE2ESI_EENS1_15EpilogueDefaultEEEEEvvEEEEvNT_6ParamsE --------------------------
	.section	.nv.constant0._ZN7cutlass13device_kernelINS_4gemm6kernel13GemmUniversalIN4cute5tupleIJiiiiEEENS1_10collective13CollectiveMmaINS1_34MainloopSm90TmaGmmaWarpSpecializedILi9ENS5_IJNS4_1CILi1EEESB_SB_EEENS1_32KernelTmaWarpSpecializedPingpongEEENS5_IJNSA_ILi64EEENSA_ILi128EEESF_EEENS_10bfloat16_tENS5_IJlSB_lEEESI_SJ_NS4_8TiledMMAINS4_8MMA_AtomIJNS4_4SM904GMMA28MMA_64x128x16_F32BF16BF16_SSILNSN_5MajorE0ELSP_0ELNSN_7ScaleInE1ELSQ_1EEEEEENS4_6LayoutISC_NS5_IJNSA_ILi0EEESU_SU_EEEEENS5_IJNS4_10UnderscoreESX_SX_EEEEENS4_13SM90_TMA_LOADENS4_14ComposedLayoutINS4_7SwizzleILi3ELi4ELi3EEENS4_18smem_ptr_flag_bitsILi16EEENST_INS5_IJNSA_ILi8EEESF_EEENS5_IJSF_SB_EEEEEEEvNS4_8identityES10_S1A_vS1B_EENS_8epilogue10collective6detail29Sm90TmaWarpSpecializedAdapterINS1E_15DefaultEpilogueISI_SJ_SJ_NS1D_6thread17LinearCombinationISI_Li1EffLNS1I_9ScaleType4KindE0ELNS_15FloatRoundStyleE2ESI_EENS1_15EpilogueDefaultEEEEEvvEEEEvNT_6ParamsE,"a",@progbits
	.sectionflags	@""
	.align	4
.nv.constant0._ZN7cutlass13device_kernelINS_4gemm6kernel13GemmUniversalIN4cute5tupleIJiiiiEEENS1_10collective13CollectiveMmaINS1_34MainloopSm90TmaGmmaWarpSpecializedILi9ENS5_IJNS4_1CILi1EEESB_SB_EEENS1_32KernelTmaWarpSpecializedPingpongEEENS5_IJNSA_ILi64EEENSA_ILi128EEESF_EEENS_10bfloat16_tENS5_IJlSB_lEEESI_SJ_NS4_8TiledMMAINS4_8MMA_AtomIJNS4_4SM904GMMA28MMA_64x128x16_F32BF16BF16_SSILNSN_5MajorE0ELSP_0ELNSN_7ScaleInE1ELSQ_1EEEEEENS4_6LayoutISC_NS5_IJNSA_ILi0EEESU_SU_EEEEENS5_IJNS4_10UnderscoreESX_SX_EEEEENS4_13SM90_TMA_LOADENS4_14ComposedLayoutINS4_7SwizzleILi3ELi4ELi3EEENS4_18smem_ptr_flag_bitsILi16EEENST_INS5_IJNSA_ILi8EEESF_EEENS5_IJSF_SB_EEEEEEEvNS4_8identityES10_S1A_vS1B_EENS_8epilogue10collective6detail29Sm90TmaWarpSpecializedAdapterINS1E_15DefaultEpilogueISI_SJ_SJ_NS1D_6thread17LinearCombinationISI_Li1EffLNS1I_9ScaleType4KindE0ELNS_15FloatRoundStyleE2ESI_EENS1_15EpilogueDefaultEEEEEvvEEEEvNT_6ParamsE:
	.zero		1664


//--------------------- SYMBOLS --------------------------

	.type		.nv.reservedSmem.offset0,@object
	.size		.nv.reservedSmem.offset0,0x4
	.type		__assertfail,@function
